//
// Generated by NVIDIA NVVM Compiler
//
// Compiler Build ID: CL-36424714
// Cuda compilation tools, release 13.0, V13.0.88
// Based on NVVM 20.0.0
//

.version 9.0
.target sm_100
.address_size 64

	// .globl	_ZN3cub18CUB_300001_SM_10006detail11EmptyKernelIvEEvv
.global .align 1 .b8 _ZN30_INTERNAL_04690cca_4_k_cu_main4cuda3std3__45__cpo5beginE[1];
.global .align 1 .b8 _ZN30_INTERNAL_04690cca_4_k_cu_main4cuda3std3__45__cpo3endE[1];
.global .align 1 .b8 _ZN30_INTERNAL_04690cca_4_k_cu_main4cuda3std3__45__cpo6cbeginE[1];
.global .align 1 .b8 _ZN30_INTERNAL_04690cca_4_k_cu_main4cuda3std3__45__cpo4cendE[1];
.global .align 1 .b8 _ZN30_INTERNAL_04690cca_4_k_cu_main4cuda3std3__45__cpo6rbeginE[1];
.global .align 1 .b8 _ZN30_INTERNAL_04690cca_4_k_cu_main4cuda3std3__45__cpo4rendE[1];
.global .align 1 .b8 _ZN30_INTERNAL_04690cca_4_k_cu_main4cuda3std3__45__cpo7crbeginE[1];
.global .align 1 .b8 _ZN30_INTERNAL_04690cca_4_k_cu_main4cuda3std3__45__cpo5crendE[1];
.global .align 1 .b8 _ZN30_INTERNAL_04690cca_4_k_cu_main4cuda3std3__432_GLOBAL__N__04690cca_4_k_cu_main6ignoreE[1];
.global .align 1 .b8 _ZN30_INTERNAL_04690cca_4_k_cu_main4cuda3std3__419piecewise_constructE[1];
.global .align 1 .b8 _ZN30_INTERNAL_04690cca_4_k_cu_main4cuda3std3__48in_placeE[1];
.global .align 1 .b8 _ZN30_INTERNAL_04690cca_4_k_cu_main4cuda3std3__420unreachable_sentinelE[1];
.global .align 1 .b8 _ZN30_INTERNAL_04690cca_4_k_cu_main4cuda3std3__47nulloptE[1];
.global .align 1 .b8 _ZN30_INTERNAL_04690cca_4_k_cu_main4cuda3std3__48unexpectE[1];
.global .align 1 .b8 _ZN30_INTERNAL_04690cca_4_k_cu_main4cuda3std6ranges3__45__cpo4swapE[1];
.global .align 1 .b8 _ZN30_INTERNAL_04690cca_4_k_cu_main4cuda3std6ranges3__45__cpo9iter_moveE[1];
.global .align 1 .b8 _ZN30_INTERNAL_04690cca_4_k_cu_main4cuda3std6ranges3__45__cpo5beginE[1];
.global .align 1 .b8 _ZN30_INTERNAL_04690cca_4_k_cu_main4cuda3std6ranges3__45__cpo3endE[1];
.global .align 1 .b8 _ZN30_INTERNAL_04690cca_4_k_cu_main4cuda3std6ranges3__45__cpo6cbeginE[1];
.global .align 1 .b8 _ZN30_INTERNAL_04690cca_4_k_cu_main4cuda3std6ranges3__45__cpo4cendE[1];
.global .align 1 .b8 _ZN30_INTERNAL_04690cca_4_k_cu_main4cuda3std6ranges3__45__cpo7advanceE[1];
.global .align 1 .b8 _ZN30_INTERNAL_04690cca_4_k_cu_main4cuda3std6ranges3__45__cpo9iter_swapE[1];
.global .align 1 .b8 _ZN30_INTERNAL_04690cca_4_k_cu_main4cuda3std6ranges3__45__cpo4nextE[1];
.global .align 1 .b8 _ZN30_INTERNAL_04690cca_4_k_cu_main4cuda3std6ranges3__45__cpo4prevE[1];
.global .align 1 .b8 _ZN30_INTERNAL_04690cca_4_k_cu_main4cuda3std6ranges3__45__cpo4dataE[1];
.global .align 1 .b8 _ZN30_INTERNAL_04690cca_4_k_cu_main4cuda3std6ranges3__45__cpo5cdataE[1];
.global .align 1 .b8 _ZN30_INTERNAL_04690cca_4_k_cu_main4cuda3std6ranges3__45__cpo4sizeE[1];
.global .align 1 .b8 _ZN30_INTERNAL_04690cca_4_k_cu_main4cuda3std6ranges3__45__cpo5ssizeE[1];
.global .align 1 .b8 _ZN30_INTERNAL_04690cca_4_k_cu_main4cuda3std6ranges3__45__cpo8distanceE[1];
.global .align 1 .b8 _ZN30_INTERNAL_04690cca_4_k_cu_main6thrust24THRUST_300001_SM_1000_NS8cuda_cub3parE[1];
.global .align 1 .b8 _ZN30_INTERNAL_04690cca_4_k_cu_main6thrust24THRUST_300001_SM_1000_NS8cuda_cub10par_nosyncE[1];
.global .align 1 .b8 _ZN30_INTERNAL_04690cca_4_k_cu_main6thrust24THRUST_300001_SM_1000_NS6system6detail10sequential3seqE[1];
.global .align 1 .b8 _ZN30_INTERNAL_04690cca_4_k_cu_main6thrust24THRUST_300001_SM_1000_NS12placeholders2_1E[1];
.global .align 1 .b8 _ZN30_INTERNAL_04690cca_4_k_cu_main6thrust24THRUST_300001_SM_1000_NS12placeholders2_2E[1];
.global .align 1 .b8 _ZN30_INTERNAL_04690cca_4_k_cu_main6thrust24THRUST_300001_SM_1000_NS12placeholders2_3E[1];
.global .align 1 .b8 _ZN30_INTERNAL_04690cca_4_k_cu_main6thrust24THRUST_300001_SM_1000_NS12placeholders2_4E[1];
.global .align 1 .b8 _ZN30_INTERNAL_04690cca_4_k_cu_main6thrust24THRUST_300001_SM_1000_NS12placeholders2_5E[1];
.global .align 1 .b8 _ZN30_INTERNAL_04690cca_4_k_cu_main6thrust24THRUST_300001_SM_1000_NS12placeholders2_6E[1];
.global .align 1 .b8 _ZN30_INTERNAL_04690cca_4_k_cu_main6thrust24THRUST_300001_SM_1000_NS12placeholders2_7E[1];
.global .align 1 .b8 _ZN30_INTERNAL_04690cca_4_k_cu_main6thrust24THRUST_300001_SM_1000_NS12placeholders2_8E[1];
.global .align 1 .b8 _ZN30_INTERNAL_04690cca_4_k_cu_main6thrust24THRUST_300001_SM_1000_NS12placeholders2_9E[1];
.global .align 1 .b8 _ZN30_INTERNAL_04690cca_4_k_cu_main6thrust24THRUST_300001_SM_1000_NS12placeholders3_10E[1];
.global .align 1 .b8 _ZN30_INTERNAL_04690cca_4_k_cu_main6thrust24THRUST_300001_SM_1000_NS3seqE[1];

.visible .entry _ZN3cub18CUB_300001_SM_10006detail11EmptyKernelIvEEvv()
{


	ret;

}
	// .globl	_ZN3cub18CUB_300001_SM_10006detail9transform16transform_kernelINS2_10policy_hubILb1EN4cuda3std3__45tupleIJN6thrust24THRUST_300001_SM_1000_NS12zip_iteratorINS8_IJNSA_6detail15normal_iteratorINSA_10device_ptrIiEEEESG_EEEEEEEEE10policy1000Ei22double_first_componentSI_JSI_EEEvT0_iT1_T2_DpNS2_10kernel_argIT3_EE
.visible .entry _ZN3cub18CUB_300001_SM_10006detail9transform16transform_kernelINS2_10policy_hubILb1EN4cuda3std3__45tupleIJN6thrust24THRUST_300001_SM_1000_NS12zip_iteratorINS8_IJNSA_6detail15normal_iteratorINSA_10device_ptrIiEEEESG_EEEEEEEEE10policy1000Ei22double_first_componentSI_JSI_EEEvT0_iT1_T2_DpNS2_10kernel_argIT3_EE(
	.param .u32 _ZN3cub18CUB_300001_SM_10006detail9transform16transform_kernelINS2_10policy_hubILb1EN4cuda3std3__45tupleIJN6thrust24THRUST_300001_SM_1000_NS12zip_iteratorINS8_IJNSA_6detail15normal_iteratorINSA_10device_ptrIiEEEESG_EEEEEEEEE10policy1000Ei22double_first_componentSI_JSI_EEEvT0_iT1_T2_DpNS2_10kernel_argIT3_EE_param_0,
	.param .u32 _ZN3cub18CUB_300001_SM_10006detail9transform16transform_kernelINS2_10policy_hubILb1EN4cuda3std3__45tupleIJN6thrust24THRUST_300001_SM_1000_NS12zip_iteratorINS8_IJNSA_6detail15normal_iteratorINSA_10device_ptrIiEEEESG_EEEEEEEEE10policy1000Ei22double_first_componentSI_JSI_EEEvT0_iT1_T2_DpNS2_10kernel_argIT3_EE_param_1,
	.param .align 1 .b8 _ZN3cub18CUB_300001_SM_10006detail9transform16transform_kernelINS2_10policy_hubILb1EN4cuda3std3__45tupleIJN6thrust24THRUST_300001_SM_1000_NS12zip_iteratorINS8_IJNSA_6detail15normal_iteratorINSA_10device_ptrIiEEEESG_EEEEEEEEE10policy1000Ei22double_first_componentSI_JSI_EEEvT0_iT1_T2_DpNS2_10kernel_argIT3_EE_param_2[1],
	.param .align 8 .b8 _ZN3cub18CUB_300001_SM_10006detail9transform16transform_kernelINS2_10policy_hubILb1EN4cuda3std3__45tupleIJN6thrust24THRUST_300001_SM_1000_NS12zip_iteratorINS8_IJNSA_6detail15normal_iteratorINSA_10device_ptrIiEEEESG_EEEEEEEEE10policy1000Ei22double_first_componentSI_JSI_EEEvT0_iT1_T2_DpNS2_10kernel_argIT3_EE_param_3[16],
	.param .align 8 .b8 _ZN3cub18CUB_300001_SM_10006detail9transform16transform_kernelINS2_10policy_hubILb1EN4cuda3std3__45tupleIJN6thrust24THRUST_300001_SM_1000_NS12zip_iteratorINS8_IJNSA_6detail15normal_iteratorINSA_10device_ptrIiEEEESG_EEEEEEEEE10policy1000Ei22double_first_componentSI_JSI_EEEvT0_iT1_T2_DpNS2_10kernel_argIT3_EE_param_4[16]
)
.maxntid 128
{
	.reg .pred 	%p<35>;
	.reg .b32 	%r<163>;
	.reg .b64 	%rd<101>;

	ld.param.u32 	%r38, [_ZN3cub18CUB_300001_SM_10006detail9transform16transform_kernelINS2_10policy_hubILb1EN4cuda3std3__45tupleIJN6thrust24THRUST_300001_SM_1000_NS12zip_iteratorINS8_IJNSA_6detail15normal_iteratorINSA_10device_ptrIiEEEESG_EEEEEEEEE10policy1000Ei22double_first_componentSI_JSI_EEEvT0_iT1_T2_DpNS2_10kernel_argIT3_EE_param_0];
	ld.param.u64 	%rd24, [_ZN3cub18CUB_300001_SM_10006detail9transform16transform_kernelINS2_10policy_hubILb1EN4cuda3std3__45tupleIJN6thrust24THRUST_300001_SM_1000_NS12zip_iteratorINS8_IJNSA_6detail15normal_iteratorINSA_10device_ptrIiEEEESG_EEEEEEEEE10policy1000Ei22double_first_componentSI_JSI_EEEvT0_iT1_T2_DpNS2_10kernel_argIT3_EE_param_4+8];
	ld.param.u64 	%rd23, [_ZN3cub18CUB_300001_SM_10006detail9transform16transform_kernelINS2_10policy_hubILb1EN4cuda3std3__45tupleIJN6thrust24THRUST_300001_SM_1000_NS12zip_iteratorINS8_IJNSA_6detail15normal_iteratorINSA_10device_ptrIiEEEESG_EEEEEEEEE10policy1000Ei22double_first_componentSI_JSI_EEEvT0_iT1_T2_DpNS2_10kernel_argIT3_EE_param_4];
	ld.param.u64 	%rd22, [_ZN3cub18CUB_300001_SM_10006detail9transform16transform_kernelINS2_10policy_hubILb1EN4cuda3std3__45tupleIJN6thrust24THRUST_300001_SM_1000_NS12zip_iteratorINS8_IJNSA_6detail15normal_iteratorINSA_10device_ptrIiEEEESG_EEEEEEEEE10policy1000Ei22double_first_componentSI_JSI_EEEvT0_iT1_T2_DpNS2_10kernel_argIT3_EE_param_3+8];
	ld.param.u64 	%rd21, [_ZN3cub18CUB_300001_SM_10006detail9transform16transform_kernelINS2_10policy_hubILb1EN4cuda3std3__45tupleIJN6thrust24THRUST_300001_SM_1000_NS12zip_iteratorINS8_IJNSA_6detail15normal_iteratorINSA_10device_ptrIiEEEESG_EEEEEEEEE10policy1000Ei22double_first_componentSI_JSI_EEEvT0_iT1_T2_DpNS2_10kernel_argIT3_EE_param_3];
	ld.param.u32 	%r37, [_ZN3cub18CUB_300001_SM_10006detail9transform16transform_kernelINS2_10policy_hubILb1EN4cuda3std3__45tupleIJN6thrust24THRUST_300001_SM_1000_NS12zip_iteratorINS8_IJNSA_6detail15normal_iteratorINSA_10device_ptrIiEEEESG_EEEEEEEEE10policy1000Ei22double_first_componentSI_JSI_EEEvT0_iT1_T2_DpNS2_10kernel_argIT3_EE_param_1];
	cvta.to.global.u64 	%rd1, %rd21;
	cvta.to.global.u64 	%rd2, %rd22;
	cvta.to.global.u64 	%rd3, %rd23;
	cvta.to.global.u64 	%rd4, %rd24;
	shl.b32 	%r39, %r37, 7;
	mov.u32 	%r40, %ctaid.x;
	mul.lo.s32 	%r1, %r39, %r40;
	sub.s32 	%r41, %r38, %r1;
	min.s32 	%r2, %r39, %r41;
	mul.wide.s32 	%rd100, %r1, 4;
	add.s64 	%rd5, %rd3, %rd100;
	add.s64 	%rd6, %rd4, %rd100;
	add.s64 	%rd7, %rd1, %rd100;
	add.s64 	%rd8, %rd2, %rd100;
	setp.gt.s32 	%p1, %r39, %r41;
	@%p1 bra 	$L__BB1_13;
	setp.lt.s32 	%p2, %r37, 1;
	@%p2 bra 	$L__BB1_54;
	mov.u32 	%r3, %tid.x;
	and.b32  	%r4, %r37, 7;
	setp.lt.u32 	%p3, %r37, 8;
	mov.b32 	%r160, 0;
	@%p3 bra 	$L__BB1_5;
	and.b32  	%r160, %r37, 2147483640;
	neg.s32 	%r155, %r160;
	mul.wide.u32 	%rd26, %r3, 4;
	add.s64 	%rd10, %rd1, %rd26;
	add.s64 	%rd27, %rd100, 1536;
	add.s64 	%rd11, %rd3, %rd27;
	add.s32 	%r154, %r3, 128;
	add.s64 	%rd12, %rd4, %rd27;
	add.s64 	%rd13, %rd2, %rd27;
	add.s64 	%rd14, %rd1, %rd27;
$L__BB1_4:
	.pragma "nounroll";
	mul.wide.s32 	%rd28, %r154, 4;
	add.s64 	%rd29, %rd11, %rd28;
	add.s64 	%rd30, %rd12, %rd28;
	add.s64 	%rd31, %rd13, %rd28;
	add.s64 	%rd32, %rd14, %rd28;
	cvta.to.global.u64 	%rd33, %rd23;
	mul.wide.u32 	%rd34, %r3, 4;
	add.s64 	%rd35, %rd33, %rd34;
	add.s64 	%rd36, %rd35, %rd100;
	cvta.to.global.u64 	%rd37, %rd24;
	add.s64 	%rd38, %rd37, %rd34;
	add.s64 	%rd39, %rd38, %rd100;
	ld.global.u32 	%r43, [%rd36];
	ld.global.u32 	%r44, [%rd39];
	shl.b32 	%r45, %r43, 1;
	add.s64 	%rd40, %rd10, %rd100;
	cvta.to.global.u64 	%rd41, %rd22;
	add.s64 	%rd42, %rd41, %rd34;
	add.s64 	%rd43, %rd42, %rd100;
	st.global.u32 	[%rd40], %r45;
	st.global.u32 	[%rd43], %r44;
	ld.global.u32 	%r46, [%rd29+-1536];
	ld.global.u32 	%r47, [%rd30+-1536];
	shl.b32 	%r48, %r46, 1;
	st.global.u32 	[%rd32+-1536], %r48;
	st.global.u32 	[%rd31+-1536], %r47;
	ld.global.u32 	%r49, [%rd29+-1024];
	ld.global.u32 	%r50, [%rd30+-1024];
	shl.b32 	%r51, %r49, 1;
	st.global.u32 	[%rd32+-1024], %r51;
	st.global.u32 	[%rd31+-1024], %r50;
	ld.global.u32 	%r52, [%rd29+-512];
	ld.global.u32 	%r53, [%rd30+-512];
	shl.b32 	%r54, %r52, 1;
	st.global.u32 	[%rd32+-512], %r54;
	st.global.u32 	[%rd31+-512], %r53;
	ld.global.u32 	%r55, [%rd29];
	ld.global.u32 	%r56, [%rd30];
	shl.b32 	%r57, %r55, 1;
	st.global.u32 	[%rd32], %r57;
	st.global.u32 	[%rd31], %r56;
	ld.global.u32 	%r58, [%rd29+512];
	ld.global.u32 	%r59, [%rd30+512];
	shl.b32 	%r60, %r58, 1;
	st.global.u32 	[%rd32+512], %r60;
	st.global.u32 	[%rd31+512], %r59;
	ld.global.u32 	%r61, [%rd29+1024];
	ld.global.u32 	%r62, [%rd30+1024];
	shl.b32 	%r63, %r61, 1;
	st.global.u32 	[%rd32+1024], %r63;
	st.global.u32 	[%rd31+1024], %r62;
	ld.global.u32 	%r64, [%rd29+1536];
	ld.global.u32 	%r65, [%rd30+1536];
	shl.b32 	%r66, %r64, 1;
	st.global.u32 	[%rd32+1536], %r66;
	st.global.u32 	[%rd31+1536], %r65;
	add.s32 	%r155, %r155, 8;
	add.s64 	%rd100, %rd100, 4096;
	add.s32 	%r154, %r154, 1024;
	setp.eq.s32 	%p4, %r155, 0;
	@%p4 bra 	$L__BB1_5;
	bra.uni 	$L__BB1_4;
$L__BB1_5:
	setp.eq.s32 	%p5, %r4, 0;
	@%p5 bra 	$L__BB1_54;
	and.b32  	%r32, %r37, 3;
	setp.lt.u32 	%p6, %r4, 4;
	@%p6 bra 	$L__BB1_8;
	shl.b32 	%r67, %r160, 7;
	add.s32 	%r68, %r67, %r3;
	mul.wide.s32 	%rd44, %r68, 4;
	add.s64 	%rd45, %rd5, %rd44;
	add.s64 	%rd46, %rd6, %rd44;
	ld.global.u32 	%r69, [%rd45];
	ld.global.u32 	%r70, [%rd46];
	shl.b32 	%r71, %r69, 1;
	add.s64 	%rd47, %rd7, %rd44;
	add.s64 	%rd48, %rd8, %rd44;
	st.global.u32 	[%rd47], %r71;
	st.global.u32 	[%rd48], %r70;
	ld.global.u32 	%r72, [%rd45+512];
	ld.global.u32 	%r73, [%rd46+512];
	shl.b32 	%r74, %r72, 1;
	st.global.u32 	[%rd47+512], %r74;
	st.global.u32 	[%rd48+512], %r73;
	ld.global.u32 	%r75, [%rd45+1024];
	ld.global.u32 	%r76, [%rd46+1024];
	shl.b32 	%r77, %r75, 1;
	st.global.u32 	[%rd47+1024], %r77;
	st.global.u32 	[%rd48+1024], %r76;
	ld.global.u32 	%r78, [%rd45+1536];
	ld.global.u32 	%r79, [%rd46+1536];
	shl.b32 	%r80, %r78, 1;
	st.global.u32 	[%rd47+1536], %r80;
	st.global.u32 	[%rd48+1536], %r79;
	add.s32 	%r160, %r160, 4;
$L__BB1_8:
	setp.eq.s32 	%p7, %r32, 0;
	@%p7 bra 	$L__BB1_54;
	setp.eq.s32 	%p8, %r32, 1;
	@%p8 bra 	$L__BB1_11;
	shl.b32 	%r81, %r160, 7;
	add.s32 	%r82, %r81, %r3;
	mul.wide.s32 	%rd49, %r82, 4;
	add.s64 	%rd50, %rd5, %rd49;
	add.s64 	%rd51, %rd6, %rd49;
	ld.global.u32 	%r83, [%rd50];
	ld.global.u32 	%r84, [%rd51];
	shl.b32 	%r85, %r83, 1;
	add.s64 	%rd52, %rd7, %rd49;
	add.s64 	%rd53, %rd8, %rd49;
	st.global.u32 	[%rd52], %r85;
	st.global.u32 	[%rd53], %r84;
	ld.global.u32 	%r86, [%rd50+512];
	ld.global.u32 	%r87, [%rd51+512];
	shl.b32 	%r88, %r86, 1;
	st.global.u32 	[%rd52+512], %r88;
	st.global.u32 	[%rd53+512], %r87;
	add.s32 	%r160, %r160, 2;
$L__BB1_11:
	and.b32  	%r89, %r37, 1;
	setp.eq.b32 	%p9, %r89, 1;
	not.pred 	%p10, %p9;
	@%p10 bra 	$L__BB1_54;
	shl.b32 	%r90, %r160, 7;
	add.s32 	%r91, %r90, %r3;
	mul.wide.s32 	%rd54, %r91, 4;
	add.s64 	%rd55, %rd5, %rd54;
	add.s64 	%rd56, %rd6, %rd54;
	ld.global.u32 	%r92, [%rd55];
	ld.global.u32 	%r93, [%rd56];
	shl.b32 	%r94, %r92, 1;
	add.s64 	%rd57, %rd7, %rd54;
	add.s64 	%rd58, %rd8, %rd54;
	st.global.u32 	[%rd57], %r94;
	st.global.u32 	[%rd58], %r93;
	bra.uni 	$L__BB1_54;
$L__BB1_13:
	setp.lt.s32 	%p11, %r37, 1;
	@%p11 bra 	$L__BB1_54;
	mov.u32 	%r8, %tid.x;
	and.b32  	%r9, %r37, 7;
	setp.lt.u32 	%p12, %r37, 8;
	mov.b32 	%r157, 0;
	@%p12 bra 	$L__BB1_33;
	and.b32  	%r157, %r37, 2147483640;
	mov.b32 	%r156, 0;
$L__BB1_16:
	.pragma "nounroll";
	shl.b32 	%r97, %r156, 7;
	add.s32 	%r16, %r97, %r8;
	setp.ge.s32 	%p13, %r16, %r2;
	@%p13 bra 	$L__BB1_18;
	mul.wide.u32 	%rd59, %r16, 4;
	add.s64 	%rd60, %rd5, %rd59;
	add.s64 	%rd61, %rd6, %rd59;
	ld.global.u32 	%r98, [%rd60];
	ld.global.u32 	%r99, [%rd61];
	shl.b32 	%r100, %r98, 1;
	add.s64 	%rd62, %rd7, %rd59;
	add.s64 	%rd63, %rd8, %rd59;
	st.global.u32 	[%rd62], %r100;
	st.global.u32 	[%rd63], %r99;
$L__BB1_18:
	add.s32 	%r101, %r16, 128;
	setp.ge.s32 	%p14, %r101, %r2;
	mul.wide.s32 	%rd64, %r101, 4;
	add.s64 	%rd17, %rd5, %rd64;
	add.s64 	%rd18, %rd6, %rd64;
	add.s64 	%rd19, %rd7, %rd64;
	add.s64 	%rd20, %rd8, %rd64;
	@%p14 bra 	$L__BB1_20;
	ld.global.u32 	%r102, [%rd17];
	ld.global.u32 	%r103, [%rd18];
	shl.b32 	%r104, %r102, 1;
	st.global.u32 	[%rd19], %r104;
	st.global.u32 	[%rd20], %r103;
$L__BB1_20:
	add.s32 	%r105, %r16, 256;
	setp.ge.s32 	%p15, %r105, %r2;
	@%p15 bra 	$L__BB1_22;
	ld.global.u32 	%r106, [%rd17+512];
	ld.global.u32 	%r107, [%rd18+512];
	shl.b32 	%r108, %r106, 1;
	st.global.u32 	[%rd19+512], %r108;
	st.global.u32 	[%rd20+512], %r107;
$L__BB1_22:
	add.s32 	%r109, %r16, 384;
	setp.ge.s32 	%p16, %r109, %r2;
	@%p16 bra 	$L__BB1_24;
	ld.global.u32 	%r110, [%rd17+1024];
	ld.global.u32 	%r111, [%rd18+1024];
	shl.b32 	%r112, %r110, 1;
	st.global.u32 	[%rd19+1024], %r112;
	st.global.u32 	[%rd20+1024], %r111;
$L__BB1_24:
	add.s32 	%r113, %r16, 512;
	setp.ge.s32 	%p17, %r113, %r2;
	@%p17 bra 	$L__BB1_26;
	ld.global.u32 	%r114, [%rd17+1536];
	ld.global.u32 	%r115, [%rd18+1536];
	shl.b32 	%r116, %r114, 1;
	st.global.u32 	[%rd19+1536], %r116;
	st.global.u32 	[%rd20+1536], %r115;
$L__BB1_26:
	add.s32 	%r117, %r16, 640;
	setp.ge.s32 	%p18, %r117, %r2;
	@%p18 bra 	$L__BB1_28;
	ld.global.u32 	%r118, [%rd17+2048];
	ld.global.u32 	%r119, [%rd18+2048];
	shl.b32 	%r120, %r118, 1;
	st.global.u32 	[%rd19+2048], %r120;
	st.global.u32 	[%rd20+2048], %r119;
$L__BB1_28:
	add.s32 	%r121, %r16, 768;
	setp.ge.s32 	%p19, %r121, %r2;
	@%p19 bra 	$L__BB1_30;
	ld.global.u32 	%r122, [%rd17+2560];
	ld.global.u32 	%r123, [%rd18+2560];
	shl.b32 	%r124, %r122, 1;
	st.global.u32 	[%rd19+2560], %r124;
	st.global.u32 	[%rd20+2560], %r123;
$L__BB1_30:
	add.s32 	%r125, %r16, 896;
	setp.ge.s32 	%p20, %r125, %r2;
	@%p20 bra 	$L__BB1_32;
	ld.global.u32 	%r126, [%rd17+3072];
	ld.global.u32 	%r127, [%rd18+3072];
	shl.b32 	%r128, %r126, 1;
	st.global.u32 	[%rd19+3072], %r128;
	st.global.u32 	[%rd20+3072], %r127;
$L__BB1_32:
	add.s32 	%r156, %r156, 8;
	setp.ne.s32 	%p21, %r156, %r157;
	@%p21 bra 	$L__BB1_16;
$L__BB1_33:
	setp.eq.s32 	%p22, %r9, 0;
	@%p22 bra 	$L__BB1_54;
	and.b32  	%r19, %r37, 3;
	setp.lt.u32 	%p23, %r9, 4;
	@%p23 bra 	$L__BB1_44;
	shl.b32 	%r129, %r157, 7;
	add.s32 	%r20, %r129, %r8;
	setp.ge.s32 	%p24, %r20, %r2;
	@%p24 bra 	$L__BB1_37;
	mul.wide.s32 	%rd65, %r20, 4;
	add.s64 	%rd66, %rd5, %rd65;
	add.s64 	%rd67, %rd6, %rd65;
	ld.global.u32 	%r130, [%rd66];
	ld.global.u32 	%r131, [%rd67];
	shl.b32 	%r132, %r130, 1;
	add.s64 	%rd68, %rd7, %rd65;
	add.s64 	%rd69, %rd8, %rd65;
	st.global.u32 	[%rd68], %r132;
	st.global.u32 	[%rd69], %r131;
$L__BB1_37:
	add.s32 	%r21, %r20, 128;
	setp.ge.s32 	%p25, %r21, %r2;
	@%p25 bra 	$L__BB1_39;
	mul.wide.s32 	%rd70, %r21, 4;
	add.s64 	%rd71, %rd5, %rd70;
	add.s64 	%rd72, %rd6, %rd70;
	ld.global.u32 	%r133, [%rd71];
	ld.global.u32 	%r134, [%rd72];
	shl.b32 	%r135, %r133, 1;
	add.s64 	%rd73, %rd7, %rd70;
	add.s64 	%rd74, %rd8, %rd70;
	st.global.u32 	[%rd73], %r135;
	st.global.u32 	[%rd74], %r134;
$L__BB1_39:
	add.s32 	%r22, %r20, 256;
	setp.ge.s32 	%p26, %r22, %r2;
	@%p26 bra 	$L__BB1_41;
	mul.wide.s32 	%rd75, %r22, 4;
	add.s64 	%rd76, %rd5, %rd75;
	add.s64 	%rd77, %rd6, %rd75;
	ld.global.u32 	%r136, [%rd76];
	ld.global.u32 	%r137, [%rd77];
	shl.b32 	%r138, %r136, 1;
	add.s64 	%rd78, %rd7, %rd75;
	add.s64 	%rd79, %rd8, %rd75;
	st.global.u32 	[%rd78], %r138;
	st.global.u32 	[%rd79], %r137;
$L__BB1_41:
	add.s32 	%r23, %r20, 384;
	setp.ge.s32 	%p27, %r23, %r2;
	@%p27 bra 	$L__BB1_43;
	mul.wide.s32 	%rd80, %r23, 4;
	add.s64 	%rd81, %rd5, %rd80;
	add.s64 	%rd82, %rd6, %rd80;
	ld.global.u32 	%r139, [%rd81];
	ld.global.u32 	%r140, [%rd82];
	shl.b32 	%r141, %r139, 1;
	add.s64 	%rd83, %rd7, %rd80;
	add.s64 	%rd84, %rd8, %rd80;
	st.global.u32 	[%rd83], %r141;
	st.global.u32 	[%rd84], %r140;
$L__BB1_43:
	add.s32 	%r157, %r157, 4;
$L__BB1_44:
	setp.eq.s32 	%p28, %r19, 0;
	@%p28 bra 	$L__BB1_54;
	setp.eq.s32 	%p29, %r19, 1;
	@%p29 bra 	$L__BB1_51;
	shl.b32 	%r142, %r157, 7;
	add.s32 	%r26, %r142, %r8;
	setp.ge.s32 	%p30, %r26, %r2;
	@%p30 bra 	$L__BB1_48;
	mul.wide.s32 	%rd85, %r26, 4;
	add.s64 	%rd86, %rd5, %rd85;
	add.s64 	%rd87, %rd6, %rd85;
	ld.global.u32 	%r143, [%rd86];
	ld.global.u32 	%r144, [%rd87];
	shl.b32 	%r145, %r143, 1;
	add.s64 	%rd88, %rd7, %rd85;
	add.s64 	%rd89, %rd8, %rd85;
	st.global.u32 	[%rd88], %r145;
	st.global.u32 	[%rd89], %r144;
$L__BB1_48:
	add.s32 	%r27, %r26, 128;
	setp.ge.s32 	%p31, %r27, %r2;
	@%p31 bra 	$L__BB1_50;
	mul.wide.s32 	%rd90, %r27, 4;
	add.s64 	%rd91, %rd5, %rd90;
	add.s64 	%rd92, %rd6, %rd90;
	ld.global.u32 	%r146, [%rd91];
	ld.global.u32 	%r147, [%rd92];
	shl.b32 	%r148, %r146, 1;
	add.s64 	%rd93, %rd7, %rd90;
	add.s64 	%rd94, %rd8, %rd90;
	st.global.u32 	[%rd93], %r148;
	st.global.u32 	[%rd94], %r147;
$L__BB1_50:
	add.s32 	%r157, %r157, 2;
$L__BB1_51:
	and.b32  	%r149, %r37, 1;
	setp.eq.b32 	%p32, %r149, 1;
	not.pred 	%p33, %p32;
	@%p33 bra 	$L__BB1_54;
	shl.b32 	%r150, %r157, 7;
	add.s32 	%r30, %r150, %r8;
	setp.ge.s32 	%p34, %r30, %r2;
	@%p34 bra 	$L__BB1_54;
	mul.wide.s32 	%rd95, %r30, 4;
	add.s64 	%rd96, %rd5, %rd95;
	add.s64 	%rd97, %rd6, %rd95;
	ld.global.u32 	%r151, [%rd96];
	ld.global.u32 	%r152, [%rd97];
	shl.b32 	%r153, %r151, 1;
	add.s64 	%rd98, %rd7, %rd95;
	add.s64 	%rd99, %rd8, %rd95;
	st.global.u32 	[%rd98], %r153;
	st.global.u32 	[%rd99], %r152;
$L__BB1_54:
	ret;

}
	// .globl	_ZN3cub18CUB_300001_SM_10006detail9transform16transform_kernelINS2_10policy_hubILb1EN4cuda3std3__45tupleIJN6thrust24THRUST_300001_SM_1000_NS12zip_iteratorINS8_IJNSA_6detail15normal_iteratorINSA_10device_ptrIiEEEESG_EEEEEEEEE10policy1000El22double_first_componentSI_JSI_EEEvT0_iT1_T2_DpNS2_10kernel_argIT3_EE
.visible .entry _ZN3cub18CUB_300001_SM_10006detail9transform16transform_kernelINS2_10policy_hubILb1EN4cuda3std3__45tupleIJN6thrust24THRUST_300001_SM_1000_NS12zip_iteratorINS8_IJNSA_6detail15normal_iteratorINSA_10device_ptrIiEEEESG_EEEEEEEEE10policy1000El22double_first_componentSI_JSI_EEEvT0_iT1_T2_DpNS2_10kernel_argIT3_EE(
	.param .u64 _ZN3cub18CUB_300001_SM_10006detail9transform16transform_kernelINS2_10policy_hubILb1EN4cuda3std3__45tupleIJN6thrust24THRUST_300001_SM_1000_NS12zip_iteratorINS8_IJNSA_6detail15normal_iteratorINSA_10device_ptrIiEEEESG_EEEEEEEEE10policy1000El22double_first_componentSI_JSI_EEEvT0_iT1_T2_DpNS2_10kernel_argIT3_EE_param_0,
	.param .u32 _ZN3cub18CUB_300001_SM_10006detail9transform16transform_kernelINS2_10policy_hubILb1EN4cuda3std3__45tupleIJN6thrust24THRUST_300001_SM_1000_NS12zip_iteratorINS8_IJNSA_6detail15normal_iteratorINSA_10device_ptrIiEEEESG_EEEEEEEEE10policy1000El22double_first_componentSI_JSI_EEEvT0_iT1_T2_DpNS2_10kernel_argIT3_EE_param_1,
	.param .align 1 .b8 _ZN3cub18CUB_300001_SM_10006detail9transform16transform_kernelINS2_10policy_hubILb1EN4cuda3std3__45tupleIJN6thrust24THRUST_300001_SM_1000_NS12zip_iteratorINS8_IJNSA_6detail15normal_iteratorINSA_10device_ptrIiEEEESG_EEEEEEEEE10policy1000El22double_first_componentSI_JSI_EEEvT0_iT1_T2_DpNS2_10kernel_argIT3_EE_param_2[1],
	.param .align 8 .b8 _ZN3cub18CUB_300001_SM_10006detail9transform16transform_kernelINS2_10policy_hubILb1EN4cuda3std3__45tupleIJN6thrust24THRUST_300001_SM_1000_NS12zip_iteratorINS8_IJNSA_6detail15normal_iteratorINSA_10device_ptrIiEEEESG_EEEEEEEEE10policy1000El22double_first_componentSI_JSI_EEEvT0_iT1_T2_DpNS2_10kernel_argIT3_EE_param_3[16],
	.param .align 8 .b8 _ZN3cub18CUB_300001_SM_10006detail9transform16transform_kernelINS2_10policy_hubILb1EN4cuda3std3__45tupleIJN6thrust24THRUST_300001_SM_1000_NS12zip_iteratorINS8_IJNSA_6detail15normal_iteratorINSA_10device_ptrIiEEEESG_EEEEEEEEE10policy1000El22double_first_componentSI_JSI_EEEvT0_iT1_T2_DpNS2_10kernel_argIT3_EE_param_4[16]
)
.maxntid 128
{
	.reg .pred 	%p<35>;
	.reg .b32 	%r<160>;
	.reg .b64 	%rd<107>;

	ld.param.u64 	%rd26, [_ZN3cub18CUB_300001_SM_10006detail9transform16transform_kernelINS2_10policy_hubILb1EN4cuda3std3__45tupleIJN6thrust24THRUST_300001_SM_1000_NS12zip_iteratorINS8_IJNSA_6detail15normal_iteratorINSA_10device_ptrIiEEEESG_EEEEEEEEE10policy1000El22double_first_componentSI_JSI_EEEvT0_iT1_T2_DpNS2_10kernel_argIT3_EE_param_0];
	ld.param.u64 	%rd25, [_ZN3cub18CUB_300001_SM_10006detail9transform16transform_kernelINS2_10policy_hubILb1EN4cuda3std3__45tupleIJN6thrust24THRUST_300001_SM_1000_NS12zip_iteratorINS8_IJNSA_6detail15normal_iteratorINSA_10device_ptrIiEEEESG_EEEEEEEEE10policy1000El22double_first_componentSI_JSI_EEEvT0_iT1_T2_DpNS2_10kernel_argIT3_EE_param_4+8];
	ld.param.u64 	%rd24, [_ZN3cub18CUB_300001_SM_10006detail9transform16transform_kernelINS2_10policy_hubILb1EN4cuda3std3__45tupleIJN6thrust24THRUST_300001_SM_1000_NS12zip_iteratorINS8_IJNSA_6detail15normal_iteratorINSA_10device_ptrIiEEEESG_EEEEEEEEE10policy1000El22double_first_componentSI_JSI_EEEvT0_iT1_T2_DpNS2_10kernel_argIT3_EE_param_4];
	ld.param.u64 	%rd23, [_ZN3cub18CUB_300001_SM_10006detail9transform16transform_kernelINS2_10policy_hubILb1EN4cuda3std3__45tupleIJN6thrust24THRUST_300001_SM_1000_NS12zip_iteratorINS8_IJNSA_6detail15normal_iteratorINSA_10device_ptrIiEEEESG_EEEEEEEEE10policy1000El22double_first_componentSI_JSI_EEEvT0_iT1_T2_DpNS2_10kernel_argIT3_EE_param_3+8];
	ld.param.u64 	%rd22, [_ZN3cub18CUB_300001_SM_10006detail9transform16transform_kernelINS2_10policy_hubILb1EN4cuda3std3__45tupleIJN6thrust24THRUST_300001_SM_1000_NS12zip_iteratorINS8_IJNSA_6detail15normal_iteratorINSA_10device_ptrIiEEEESG_EEEEEEEEE10policy1000El22double_first_componentSI_JSI_EEEvT0_iT1_T2_DpNS2_10kernel_argIT3_EE_param_3];
	ld.param.u32 	%r36, [_ZN3cub18CUB_300001_SM_10006detail9transform16transform_kernelINS2_10policy_hubILb1EN4cuda3std3__45tupleIJN6thrust24THRUST_300001_SM_1000_NS12zip_iteratorINS8_IJNSA_6detail15normal_iteratorINSA_10device_ptrIiEEEESG_EEEEEEEEE10policy1000El22double_first_componentSI_JSI_EEEvT0_iT1_T2_DpNS2_10kernel_argIT3_EE_param_1];
	cvta.to.global.u64 	%rd1, %rd22;
	cvta.to.global.u64 	%rd2, %rd23;
	cvta.to.global.u64 	%rd3, %rd24;
	cvta.to.global.u64 	%rd4, %rd25;
	shl.b32 	%r37, %r36, 7;
	mov.u32 	%r38, %ctaid.x;
	cvt.u64.u32 	%rd27, %r38;
	cvt.s64.s32 	%rd28, %r37;
	mul.lo.s64 	%rd5, %rd28, %rd27;
	sub.s64 	%rd29, %rd26, %rd5;
	min.s64 	%rd30, %rd29, %rd28;
	cvt.u32.u64 	%r1, %rd30;
	shl.b64 	%rd106, %rd5, 2;
	add.s64 	%rd6, %rd3, %rd106;
	add.s64 	%rd7, %rd4, %rd106;
	add.s64 	%rd8, %rd1, %rd106;
	add.s64 	%rd9, %rd2, %rd106;
	setp.eq.s32 	%p1, %r37, %r1;
	@%p1 bra 	$L__BB2_42;
	setp.lt.s32 	%p2, %r36, 1;
	@%p2 bra 	$L__BB2_54;
	mov.u32 	%r2, %tid.x;
	and.b32  	%r3, %r36, 7;
	setp.lt.u32 	%p3, %r36, 8;
	mov.b32 	%r157, 0;
	@%p3 bra 	$L__BB2_21;
	and.b32  	%r157, %r36, 2147483640;
	mov.b32 	%r153, 0;
$L__BB2_4:
	.pragma "nounroll";
	shl.b32 	%r41, %r153, 7;
	add.s32 	%r15, %r41, %r2;
	setp.ge.s32 	%p4, %r15, %r1;
	@%p4 bra 	$L__BB2_6;
	mul.wide.u32 	%rd32, %r15, 4;
	add.s64 	%rd33, %rd6, %rd32;
	add.s64 	%rd34, %rd7, %rd32;
	ld.global.u32 	%r42, [%rd33];
	ld.global.u32 	%r43, [%rd34];
	shl.b32 	%r44, %r42, 1;
	add.s64 	%rd35, %rd8, %rd32;
	add.s64 	%rd36, %rd9, %rd32;
	st.global.u32 	[%rd35], %r44;
	st.global.u32 	[%rd36], %r43;
$L__BB2_6:
	add.s32 	%r45, %r15, 128;
	setp.ge.s32 	%p5, %r45, %r1;
	mul.wide.s32 	%rd37, %r45, 4;
	add.s64 	%rd18, %rd6, %rd37;
	add.s64 	%rd19, %rd7, %rd37;
	add.s64 	%rd20, %rd8, %rd37;
	add.s64 	%rd21, %rd9, %rd37;
	@%p5 bra 	$L__BB2_8;
	ld.global.u32 	%r46, [%rd18];
	ld.global.u32 	%r47, [%rd19];
	shl.b32 	%r48, %r46, 1;
	st.global.u32 	[%rd20], %r48;
	st.global.u32 	[%rd21], %r47;
$L__BB2_8:
	add.s32 	%r49, %r15, 256;
	setp.ge.s32 	%p6, %r49, %r1;
	@%p6 bra 	$L__BB2_10;
	ld.global.u32 	%r50, [%rd18+512];
	ld.global.u32 	%r51, [%rd19+512];
	shl.b32 	%r52, %r50, 1;
	st.global.u32 	[%rd20+512], %r52;
	st.global.u32 	[%rd21+512], %r51;
$L__BB2_10:
	add.s32 	%r53, %r15, 384;
	setp.ge.s32 	%p7, %r53, %r1;
	@%p7 bra 	$L__BB2_12;
	ld.global.u32 	%r54, [%rd18+1024];
	ld.global.u32 	%r55, [%rd19+1024];
	shl.b32 	%r56, %r54, 1;
	st.global.u32 	[%rd20+1024], %r56;
	st.global.u32 	[%rd21+1024], %r55;
$L__BB2_12:
	add.s32 	%r57, %r15, 512;
	setp.ge.s32 	%p8, %r57, %r1;
	@%p8 bra 	$L__BB2_14;
	ld.global.u32 	%r58, [%rd18+1536];
	ld.global.u32 	%r59, [%rd19+1536];
	shl.b32 	%r60, %r58, 1;
	st.global.u32 	[%rd20+1536], %r60;
	st.global.u32 	[%rd21+1536], %r59;
$L__BB2_14:
	add.s32 	%r61, %r15, 640;
	setp.ge.s32 	%p9, %r61, %r1;
	@%p9 bra 	$L__BB2_16;
	ld.global.u32 	%r62, [%rd18+2048];
	ld.global.u32 	%r63, [%rd19+2048];
	shl.b32 	%r64, %r62, 1;
	st.global.u32 	[%rd20+2048], %r64;
	st.global.u32 	[%rd21+2048], %r63;
$L__BB2_16:
	add.s32 	%r65, %r15, 768;
	setp.ge.s32 	%p10, %r65, %r1;
	@%p10 bra 	$L__BB2_18;
	ld.global.u32 	%r66, [%rd18+2560];
	ld.global.u32 	%r67, [%rd19+2560];
	shl.b32 	%r68, %r66, 1;
	st.global.u32 	[%rd20+2560], %r68;
	st.global.u32 	[%rd21+2560], %r67;
$L__BB2_18:
	add.s32 	%r69, %r15, 896;
	setp.ge.s32 	%p11, %r69, %r1;
	@%p11 bra 	$L__BB2_20;
	ld.global.u32 	%r70, [%rd18+3072];
	ld.global.u32 	%r71, [%rd19+3072];
	shl.b32 	%r72, %r70, 1;
	st.global.u32 	[%rd20+3072], %r72;
	st.global.u32 	[%rd21+3072], %r71;
$L__BB2_20:
	add.s32 	%r153, %r153, 8;
	setp.eq.s32 	%p12, %r153, %r157;
	@%p12 bra 	$L__BB2_21;
	bra.uni 	$L__BB2_4;
$L__BB2_21:
	setp.eq.s32 	%p13, %r3, 0;
	@%p13 bra 	$L__BB2_54;
	and.b32  	%r24, %r36, 3;
	setp.lt.u32 	%p14, %r3, 4;
	@%p14 bra 	$L__BB2_32;
	shl.b32 	%r73, %r157, 7;
	add.s32 	%r25, %r73, %r2;
	setp.ge.s32 	%p15, %r25, %r1;
	@%p15 bra 	$L__BB2_25;
	mul.wide.s32 	%rd38, %r25, 4;
	add.s64 	%rd39, %rd6, %rd38;
	add.s64 	%rd40, %rd7, %rd38;
	ld.global.u32 	%r74, [%rd39];
	ld.global.u32 	%r75, [%rd40];
	shl.b32 	%r76, %r74, 1;
	add.s64 	%rd41, %rd8, %rd38;
	add.s64 	%rd42, %rd9, %rd38;
	st.global.u32 	[%rd41], %r76;
	st.global.u32 	[%rd42], %r75;
$L__BB2_25:
	add.s32 	%r26, %r25, 128;
	setp.ge.s32 	%p16, %r26, %r1;
	@%p16 bra 	$L__BB2_27;
	mul.wide.s32 	%rd43, %r26, 4;
	add.s64 	%rd44, %rd6, %rd43;
	add.s64 	%rd45, %rd7, %rd43;
	ld.global.u32 	%r77, [%rd44];
	ld.global.u32 	%r78, [%rd45];
	shl.b32 	%r79, %r77, 1;
	add.s64 	%rd46, %rd8, %rd43;
	add.s64 	%rd47, %rd9, %rd43;
	st.global.u32 	[%rd46], %r79;
	st.global.u32 	[%rd47], %r78;
$L__BB2_27:
	add.s32 	%r27, %r25, 256;
	setp.ge.s32 	%p17, %r27, %r1;
	@%p17 bra 	$L__BB2_29;
	mul.wide.s32 	%rd48, %r27, 4;
	add.s64 	%rd49, %rd6, %rd48;
	add.s64 	%rd50, %rd7, %rd48;
	ld.global.u32 	%r80, [%rd49];
	ld.global.u32 	%r81, [%rd50];
	shl.b32 	%r82, %r80, 1;
	add.s64 	%rd51, %rd8, %rd48;
	add.s64 	%rd52, %rd9, %rd48;
	st.global.u32 	[%rd51], %r82;
	st.global.u32 	[%rd52], %r81;
$L__BB2_29:
	add.s32 	%r28, %r25, 384;
	setp.ge.s32 	%p18, %r28, %r1;
	@%p18 bra 	$L__BB2_31;
	mul.wide.s32 	%rd53, %r28, 4;
	add.s64 	%rd54, %rd6, %rd53;
	add.s64 	%rd55, %rd7, %rd53;
	ld.global.u32 	%r83, [%rd54];
	ld.global.u32 	%r84, [%rd55];
	shl.b32 	%r85, %r83, 1;
	add.s64 	%rd56, %rd8, %rd53;
	add.s64 	%rd57, %rd9, %rd53;
	st.global.u32 	[%rd56], %r85;
	st.global.u32 	[%rd57], %r84;
$L__BB2_31:
	add.s32 	%r157, %r157, 4;
$L__BB2_32:
	setp.eq.s32 	%p19, %r24, 0;
	@%p19 bra 	$L__BB2_54;
	setp.eq.s32 	%p20, %r24, 1;
	@%p20 bra 	$L__BB2_39;
	shl.b32 	%r86, %r157, 7;
	add.s32 	%r31, %r86, %r2;
	setp.ge.s32 	%p21, %r31, %r1;
	@%p21 bra 	$L__BB2_36;
	mul.wide.s32 	%rd58, %r31, 4;
	add.s64 	%rd59, %rd6, %rd58;
	add.s64 	%rd60, %rd7, %rd58;
	ld.global.u32 	%r87, [%rd59];
	ld.global.u32 	%r88, [%rd60];
	shl.b32 	%r89, %r87, 1;
	add.s64 	%rd61, %rd8, %rd58;
	add.s64 	%rd62, %rd9, %rd58;
	st.global.u32 	[%rd61], %r89;
	st.global.u32 	[%rd62], %r88;
$L__BB2_36:
	add.s32 	%r32, %r31, 128;
	setp.ge.s32 	%p22, %r32, %r1;
	@%p22 bra 	$L__BB2_38;
	mul.wide.s32 	%rd63, %r32, 4;
	add.s64 	%rd64, %rd6, %rd63;
	add.s64 	%rd65, %rd7, %rd63;
	ld.global.u32 	%r90, [%rd64];
	ld.global.u32 	%r91, [%rd65];
	shl.b32 	%r92, %r90, 1;
	add.s64 	%rd66, %rd8, %rd63;
	add.s64 	%rd67, %rd9, %rd63;
	st.global.u32 	[%rd66], %r92;
	st.global.u32 	[%rd67], %r91;
$L__BB2_38:
	add.s32 	%r157, %r157, 2;
$L__BB2_39:
	and.b32  	%r93, %r36, 1;
	setp.eq.b32 	%p23, %r93, 1;
	not.pred 	%p24, %p23;
	@%p24 bra 	$L__BB2_54;
	shl.b32 	%r94, %r157, 7;
	add.s32 	%r35, %r94, %r2;
	setp.ge.s32 	%p25, %r35, %r1;
	@%p25 bra 	$L__BB2_54;
	mul.wide.s32 	%rd68, %r35, 4;
	add.s64 	%rd69, %rd6, %rd68;
	add.s64 	%rd70, %rd7, %rd68;
	ld.global.u32 	%r95, [%rd69];
	ld.global.u32 	%r96, [%rd70];
	shl.b32 	%r97, %r95, 1;
	add.s64 	%rd71, %rd8, %rd68;
	add.s64 	%rd72, %rd9, %rd68;
	st.global.u32 	[%rd71], %r97;
	st.global.u32 	[%rd72], %r96;
	bra.uni 	$L__BB2_54;
$L__BB2_42:
	setp.lt.s32 	%p26, %r36, 1;
	@%p26 bra 	$L__BB2_54;
	mov.u32 	%r5, %tid.x;
	and.b32  	%r6, %r36, 7;
	setp.lt.u32 	%p27, %r36, 8;
	mov.b32 	%r155, 0;
	@%p27 bra 	$L__BB2_46;
	and.b32  	%r155, %r36, 2147483640;
	neg.s32 	%r152, %r155;
	mul.wide.u32 	%rd73, %r5, 4;
	add.s64 	%rd11, %rd1, %rd73;
	add.s64 	%rd74, %rd106, 1536;
	add.s64 	%rd12, %rd3, %rd74;
	add.s32 	%r151, %r5, 128;
	add.s64 	%rd13, %rd4, %rd74;
	add.s64 	%rd14, %rd2, %rd74;
	add.s64 	%rd15, %rd1, %rd74;
$L__BB2_45:
	.pragma "nounroll";
	mul.wide.s32 	%rd75, %r151, 4;
	add.s64 	%rd76, %rd12, %rd75;
	add.s64 	%rd77, %rd13, %rd75;
	add.s64 	%rd78, %rd14, %rd75;
	add.s64 	%rd79, %rd15, %rd75;
	cvta.to.global.u64 	%rd80, %rd24;
	mul.wide.u32 	%rd81, %r5, 4;
	add.s64 	%rd82, %rd80, %rd81;
	add.s64 	%rd83, %rd82, %rd106;
	cvta.to.global.u64 	%rd84, %rd25;
	add.s64 	%rd85, %rd84, %rd81;
	add.s64 	%rd86, %rd85, %rd106;
	ld.global.u32 	%r99, [%rd83];
	ld.global.u32 	%r100, [%rd86];
	shl.b32 	%r101, %r99, 1;
	add.s64 	%rd87, %rd11, %rd106;
	cvta.to.global.u64 	%rd88, %rd23;
	add.s64 	%rd89, %rd88, %rd81;
	add.s64 	%rd90, %rd89, %rd106;
	st.global.u32 	[%rd87], %r101;
	st.global.u32 	[%rd90], %r100;
	ld.global.u32 	%r102, [%rd76+-1536];
	ld.global.u32 	%r103, [%rd77+-1536];
	shl.b32 	%r104, %r102, 1;
	st.global.u32 	[%rd79+-1536], %r104;
	st.global.u32 	[%rd78+-1536], %r103;
	ld.global.u32 	%r105, [%rd76+-1024];
	ld.global.u32 	%r106, [%rd77+-1024];
	shl.b32 	%r107, %r105, 1;
	st.global.u32 	[%rd79+-1024], %r107;
	st.global.u32 	[%rd78+-1024], %r106;
	ld.global.u32 	%r108, [%rd76+-512];
	ld.global.u32 	%r109, [%rd77+-512];
	shl.b32 	%r110, %r108, 1;
	st.global.u32 	[%rd79+-512], %r110;
	st.global.u32 	[%rd78+-512], %r109;
	ld.global.u32 	%r111, [%rd76];
	ld.global.u32 	%r112, [%rd77];
	shl.b32 	%r113, %r111, 1;
	st.global.u32 	[%rd79], %r113;
	st.global.u32 	[%rd78], %r112;
	ld.global.u32 	%r114, [%rd76+512];
	ld.global.u32 	%r115, [%rd77+512];
	shl.b32 	%r116, %r114, 1;
	st.global.u32 	[%rd79+512], %r116;
	st.global.u32 	[%rd78+512], %r115;
	ld.global.u32 	%r117, [%rd76+1024];
	ld.global.u32 	%r118, [%rd77+1024];
	shl.b32 	%r119, %r117, 1;
	st.global.u32 	[%rd79+1024], %r119;
	st.global.u32 	[%rd78+1024], %r118;
	ld.global.u32 	%r120, [%rd76+1536];
	ld.global.u32 	%r121, [%rd77+1536];
	shl.b32 	%r122, %r120, 1;
	st.global.u32 	[%rd79+1536], %r122;
	st.global.u32 	[%rd78+1536], %r121;
	add.s32 	%r152, %r152, 8;
	add.s64 	%rd106, %rd106, 4096;
	add.s32 	%r151, %r151, 1024;
	setp.eq.s32 	%p28, %r152, 0;
	@%p28 bra 	$L__BB2_46;
	bra.uni 	$L__BB2_45;
$L__BB2_46:
	setp.eq.s32 	%p29, %r6, 0;
	@%p29 bra 	$L__BB2_54;
	and.b32  	%r18, %r36, 3;
	setp.lt.u32 	%p30, %r6, 4;
	@%p30 bra 	$L__BB2_49;
	shl.b32 	%r123, %r155, 7;
	add.s32 	%r124, %r123, %r5;
	mul.wide.s32 	%rd91, %r124, 4;
	add.s64 	%rd92, %rd6, %rd91;
	add.s64 	%rd93, %rd7, %rd91;
	ld.global.u32 	%r125, [%rd92];
	ld.global.u32 	%r126, [%rd93];
	shl.b32 	%r127, %r125, 1;
	add.s64 	%rd94, %rd8, %rd91;
	add.s64 	%rd95, %rd9, %rd91;
	st.global.u32 	[%rd94], %r127;
	st.global.u32 	[%rd95], %r126;
	ld.global.u32 	%r128, [%rd92+512];
	ld.global.u32 	%r129, [%rd93+512];
	shl.b32 	%r130, %r128, 1;
	st.global.u32 	[%rd94+512], %r130;
	st.global.u32 	[%rd95+512], %r129;
	ld.global.u32 	%r131, [%rd92+1024];
	ld.global.u32 	%r132, [%rd93+1024];
	shl.b32 	%r133, %r131, 1;
	st.global.u32 	[%rd94+1024], %r133;
	st.global.u32 	[%rd95+1024], %r132;
	ld.global.u32 	%r134, [%rd92+1536];
	ld.global.u32 	%r135, [%rd93+1536];
	shl.b32 	%r136, %r134, 1;
	st.global.u32 	[%rd94+1536], %r136;
	st.global.u32 	[%rd95+1536], %r135;
	add.s32 	%r155, %r155, 4;
$L__BB2_49:
	setp.eq.s32 	%p31, %r18, 0;
	@%p31 bra 	$L__BB2_54;
	setp.eq.s32 	%p32, %r18, 1;
	@%p32 bra 	$L__BB2_52;
	shl.b32 	%r137, %r155, 7;
	add.s32 	%r138, %r137, %r5;
	mul.wide.s32 	%rd96, %r138, 4;
	add.s64 	%rd97, %rd6, %rd96;
	add.s64 	%rd98, %rd7, %rd96;
	ld.global.u32 	%r139, [%rd97];
	ld.global.u32 	%r140, [%rd98];
	shl.b32 	%r141, %r139, 1;
	add.s64 	%rd99, %rd8, %rd96;
	add.s64 	%rd100, %rd9, %rd96;
	st.global.u32 	[%rd99], %r141;
	st.global.u32 	[%rd100], %r140;
	ld.global.u32 	%r142, [%rd97+512];
	ld.global.u32 	%r143, [%rd98+512];
	shl.b32 	%r144, %r142, 1;
	st.global.u32 	[%rd99+512], %r144;
	st.global.u32 	[%rd100+512], %r143;
	add.s32 	%r155, %r155, 2;
$L__BB2_52:
	and.b32  	%r145, %r36, 1;
	setp.eq.b32 	%p33, %r145, 1;
	not.pred 	%p34, %p33;
	@%p34 bra 	$L__BB2_54;
	shl.b32 	%r146, %r155, 7;
	add.s32 	%r147, %r146, %r5;
	mul.wide.s32 	%rd101, %r147, 4;
	add.s64 	%rd102, %rd6, %rd101;
	add.s64 	%rd103, %rd7, %rd101;
	ld.global.u32 	%r148, [%rd102];
	ld.global.u32 	%r149, [%rd103];
	shl.b32 	%r150, %r148, 1;
	add.s64 	%rd104, %rd8, %rd101;
	add.s64 	%rd105, %rd9, %rd101;
	st.global.u32 	[%rd104], %r150;
	st.global.u32 	[%rd105], %r149;
$L__BB2_54:
	ret;

}


// ===== COMPILED SASS (sm_100) =====

	.target	sm_100

	.elftype	@"ET_EXEC"


//--------------------- .note.nv.tkinfo           --------------------------
	.section	.note.nv.tkinfo,"",@"SHT_NOTE"
	.sectionflags	@"SHF_NOTE_NV_TKINFO"
	.tkinfo
        /*0018*/ 	.word	0x00000002
        /*0030*/ 	.string	""
        /*0030*/ 	.string	"ptxas"
        /*0030*/ 	.string	"Cuda compilation tools, release 13.0, V13.0.88"
        /*0030*/ 	.string	"Build cuda_13.0.r13.0/compiler.36424714_0"
        /*0030*/ 	.string	"-arch sm_100 -m 64 "



//--------------------- .note.nv.cuinfo           --------------------------
	.section	.note.nv.cuinfo,"",@"SHT_NOTE"
	.sectionflags	@"SHF_NOTE_NV_CUINFO"
        /*0018*/ 	.short	0x0002
        /*001a*/ 	.short	0x0064
        /*001c*/ 	.short	0x0082
	.zero		2


//--------------------- .nv.info                  --------------------------
	.section	.nv.info,"",@"SHT_CUDA_INFO"
	.align	4


	//----- nvinfo : EIATTR_REGCOUNT
	.align		4
        /*0000*/ 	.byte	0x04, 0x2f
        /*0002*/ 	.short	(.L_44 - .L_43)
	.align		4
.L_43:
        /*0004*/ 	.word	index@(_ZN3cub18CUB_300001_SM_10006detail11EmptyKernelIvEEvv)
        /*0008*/ 	.word	0x00000004


	//----- nvinfo : EIATTR_FRAME_SIZE
	.align		4
.L_44:
        /*000c*/ 	.byte	0x04, 0x11
        /*000e*/ 	.short	(.L_46 - .L_45)
	.align		4
.L_45:
        /*0010*/ 	.word	index@(_ZN3cub18CUB_300001_SM_10006detail11EmptyKernelIvEEvv)
        /*0014*/ 	.word	0x00000000


	//----- nvinfo : EIATTR_REGCOUNT
	.align		4
.L_46:
        /*0018*/ 	.byte	0x04, 0x2f
        /*001a*/ 	.short	(.L_48 - .L_47)
	.align		4
.L_47:
        /*001c*/ 	.word	index@(_ZN3cub18CUB_300001_SM_10006detail9transform16transform_kernelINS2_10policy_hubILb1EN4cuda3std3__45tupleIJN6thrust24THRUST_300001_SM_1000_NS12zip_iteratorINS8_IJNSA_6detail15normal_iteratorINSA_10device_ptrIiEEEESG_EEEEEEEEE10policy1000Ei22double_first_componentSI_JSI_EEEvT0_iT1_T2_DpNS2_10kernel_argIT3_EE)
        /*0020*/ 	.word	0x00000020


	//----- nvinfo : EIATTR_FRAME_SIZE
	.align		4
.L_48:
        /*0024*/ 	.byte	0x04, 0x11
        /*0026*/ 	.short	(.L_50 - .L_49)
	.align		4
.L_49:
        /*0028*/ 	.word	index@(_ZN3cub18CUB_300001_SM_10006detail9transform16transform_kernelINS2_10policy_hubILb1EN4cuda3std3__45tupleIJN6thrust24THRUST_300001_SM_1000_NS12zip_iteratorINS8_IJNSA_6detail15normal_iteratorINSA_10device_ptrIiEEEESG_EEEEEEEEE10policy1000Ei22double_first_componentSI_JSI_EEEvT0_iT1_T2_DpNS2_10kernel_argIT3_EE)
        /*002c*/ 	.word	0x00000000


	//----- nvinfo : EIATTR_REGCOUNT
	.align		4
.L_50:
        /*0030*/ 	.byte	0x04, 0x2f
        /*0032*/ 	.short	(.L_52 - .L_51)
	.align		4
.L_51:
        /*0034*/ 	.word	index@(_ZN3cub18CUB_300001_SM_10006detail9transform16transform_kernelINS2_10policy_hubILb1EN4cuda3std3__45tupleIJN6thrust24THRUST_300001_SM_1000_NS12zip_iteratorINS8_IJNSA_6detail15normal_iteratorINSA_10device_ptrIiEEEESG_EEEEEEEEE10policy1000El22double_first_componentSI_JSI_EEEvT0_iT1_T2_DpNS2_10kernel_argIT3_EE)
        /*0038*/ 	.word	0x00000020


	//----- nvinfo : EIATTR_FRAME_SIZE
	.align		4
.L_52:
        /*003c*/ 	.byte	0x04, 0x11
        /*003e*/ 	.short	(.L_54 - .L_53)
	.align		4
.L_53:
        /*0040*/ 	.word	index@(_ZN3cub18CUB_300001_SM_10006detail9transform16transform_kernelINS2_10policy_hubILb1EN4cuda3std3__45tupleIJN6thrust24THRUST_300001_SM_1000_NS12zip_iteratorINS8_IJNSA_6detail15normal_iteratorINSA_10device_ptrIiEEEESG_EEEEEEEEE10policy1000El22double_first_componentSI_JSI_EEEvT0_iT1_T2_DpNS2_10kernel_argIT3_EE)
        /*0044*/ 	.word	0x00000000


	//----- nvinfo : EIATTR_MIN_STACK_SIZE
	.align		4
.L_54:
        /*0048*/ 	.byte	0x04, 0x12
        /*004a*/ 	.short	(.L_56 - .L_55)
	.align		4
.L_55:
        /*004c*/ 	.word	index@(_ZN3cub18CUB_300001_SM_10006detail9transform16transform_kernelINS2_10policy_hubILb1EN4cuda3std3__45tupleIJN6thrust24THRUST_300001_SM_1000_NS12zip_iteratorINS8_IJNSA_6detail15normal_iteratorINSA_10device_ptrIiEEEESG_EEEEEEEEE10policy1000El22double_first_componentSI_JSI_EEEvT0_iT1_T2_DpNS2_10kernel_argIT3_EE)
        /*0050*/ 	.word	0x00000000


	//----- nvinfo : EIATTR_MIN_STACK_SIZE
	.align		4
.L_56:
        /*0054*/ 	.byte	0x04, 0x12
        /*0056*/ 	.short	(.L_58 - .L_57)
	.align		4
.L_57:
        /*0058*/ 	.word	index@(_ZN3cub18CUB_300001_SM_10006detail9transform16transform_kernelINS2_10policy_hubILb1EN4cuda3std3__45tupleIJN6thrust24THRUST_300001_SM_1000_NS12zip_iteratorINS8_IJNSA_6detail15normal_iteratorINSA_10device_ptrIiEEEESG_EEEEEEEEE10policy1000Ei22double_first_componentSI_JSI_EEEvT0_iT1_T2_DpNS2_10kernel_argIT3_EE)
        /*005c*/ 	.word	0x00000000


	//----- nvinfo : EIATTR_MIN_STACK_SIZE
	.align		4
.L_58:
        /*0060*/ 	.byte	0x04, 0x12
        /*0062*/ 	.short	(.L_60 - .L_59)
	.align		4
.L_59:
        /*0064*/ 	.word	index@(_ZN3cub18CUB_300001_SM_10006detail11EmptyKernelIvEEvv)
        /*0068*/ 	.word	0x00000000
.L_60:


//--------------------- .nv.compat                --------------------------
	.section	.nv.compat,"",@"SHT_CUDA_COMPAT_INFO"
	.align	4
        /*0000*/ 	.byte	0x02, 0x09, 0x00, 0x00, 0x02, 0x02, 0x01, 0x00, 0x02, 0x05, 0x05, 0x00, 0x03, 0x07, 0x01, 0x01
        /*0010*/ 	.byte	0x02, 0x03, 0x00, 0x00, 0x02, 0x06, 0x01, 0x00, 0x04, 0x0b, 0x08, 0x00, 0x09, 0x00, 0x00, 0x00
        /*0020*/ 	.byte	0x00, 0x00, 0x00, 0x00


//--------------------- .nv.info._ZN3cub18CUB_300001_SM_10006detail9transform16transform_kernelINS2_10policy_hubILb1EN4cuda3std3__45tupleIJN6thrust24THRUST_300001_SM_1000_NS12zip_iteratorINS8_IJNSA_6detail15normal_iteratorINSA_10device_ptrIiEEEESG_EEEEEEEEE10policy1000El22double_first_componentSI_JSI_EEEvT0_iT1_T2_DpNS2_10kernel_argIT3_EE --------------------------
	.section	.nv.info._ZN3cub18CUB_300001_SM_10006detail9transform16transform_kernelINS2_10policy_hubILb1EN4cuda3std3__45tupleIJN6thrust24THRUST_300001_SM_1000_NS12zip_iteratorINS8_IJNSA_6detail15normal_iteratorINSA_10device_ptrIiEEEESG_EEEEEEEEE10policy1000El22double_first_componentSI_JSI_EEEvT0_iT1_T2_DpNS2_10kernel_argIT3_EE,"",@"SHT_CUDA_INFO"
	.sectionflags	@""
	.align	4


	//----- nvinfo : EIATTR_CUDA_API_VERSION
	.align		4
        /*0000*/ 	.byte	0x04, 0x37
        /*0002*/ 	.short	(.L_62 - .L_61)
.L_61:
        /*0004*/ 	.word	0x00000082


	//----- nvinfo : EIATTR_KPARAM_INFO
	.align		4
.L_62:
        /*0008*/ 	.byte	0x04, 0x17
        /*000a*/ 	.short	(.L_64 - .L_63)
.L_63:
        /*000c*/ 	.word	0x00000000
        /*0010*/ 	.short	0x0004
        /*0012*/ 	.short	0x0020
        /*0014*/ 	.byte	0x00, 0xf0, 0x41, 0x00


	//----- nvinfo : EIATTR_KPARAM_INFO
	.align		4
.L_64:
        /*0018*/ 	.byte	0x04, 0x17
        /*001a*/ 	.short	(.L_66 - .L_65)
.L_65:
        /*001c*/ 	.word	0x00000000
        /*0020*/ 	.short	0x0003
        /*0022*/ 	.short	0x0010
        /*0024*/ 	.byte	0x00, 0xf0, 0x41, 0x00


	//----- nvinfo : EIATTR_KPARAM_INFO
	.align		4
.L_66:
        /*0028*/ 	.byte	0x04, 0x17
        /*002a*/ 	.short	(.L_68 - .L_67)
.L_67:
        /*002c*/ 	.word	0x00000000
        /*0030*/ 	.short	0x0002
        /*0032*/ 	.short	0x000c
        /*0034*/ 	.byte	0x00, 0xf0, 0x05, 0x00


	//----- nvinfo : EIATTR_KPARAM_INFO
	.align		4
.L_68:
        /*0038*/ 	.byte	0x04, 0x17
        /*003a*/ 	.short	(.L_70 - .L_69)
.L_69:
        /*003c*/ 	.word	0x00000000
        /*0040*/ 	.short	0x0001
        /*0042*/ 	.short	0x0008
        /*0044*/ 	.byte	0x00, 0xf0, 0x11, 0x00


	//----- nvinfo : EIATTR_KPARAM_INFO
	.align		4
.L_70:
        /*0048*/ 	.byte	0x04, 0x17
        /*004a*/ 	.short	(.L_72 - .L_71)
.L_71:
        /*004c*/ 	.word	0x00000000
        /*0050*/ 	.short	0x0000
        /*0052*/ 	.short	0x0000
        /*0054*/ 	.byte	0x00, 0xf0, 0x21, 0x00


	//----- nvinfo : EIATTR_SPARSE_MMA_MASK
	.align		4
.L_72:
        /*0058*/ 	.byte	0x03, 0x50
        /*005a*/ 	.short	0x0000


	//----- nvinfo : EIATTR_MAXREG_COUNT
	.align		4
        /*005c*/ 	.byte	0x03, 0x1b
        /*005e*/ 	.short	0x00ff


	//----- nvinfo : EIATTR_MERCURY_ISA_VERSION
	.align		4
        /*0060*/ 	.byte	0x03, 0x5f
        /*0062*/ 	.short	0x0101


	//----- nvinfo : EIATTR_VRC_CTA_INIT_COUNT
	.align		4
        /*0064*/ 	.byte	0x02, 0x4a
	.zero		1
	.zero		1


	//----- nvinfo : EIATTR_EXIT_INSTR_OFFSETS
	.align		4
        /*0068*/ 	.byte	0x04, 0x1c
        /*006a*/ 	.short	(.L_74 - .L_73)


	//   ....[0]....
.L_73:
        /*006c*/ 	.word	0x00000270


	//   ....[1]....
        /*0070*/ 	.word	0x00000ca0


	//   ....[2]....
        /*0074*/ 	.word	0x00000fd0


	//   ....[3]....
        /*0078*/ 	.word	0x00001190


	//   ....[4]....
        /*007c*/ 	.word	0x000011c0


	//   ....[5]....
        /*0080*/ 	.word	0x00001260


	//   ....[6]....
        /*0084*/ 	.word	0x00001290


	//   ....[7]....
        /*0088*/ 	.word	0x00001880


	//   ....[8]....
        /*008c*/ 	.word	0x00001b80


	//   ....[9]....
        /*0090*/ 	.word	0x00001ce0


	//   ....[10]....
        /*0094*/ 	.word	0x00001da0


	//----- nvinfo : EIATTR_MAX_THREADS
	.align		4
.L_74:
        /*0098*/ 	.byte	0x04, 0x05
        /*009a*/ 	.short	(.L_76 - .L_75)
.L_75:
        /*009c*/ 	.word	0x00000080
        /*00a0*/ 	.word	0x00000001
        /*00a4*/ 	.word	0x00000001


	//----- nvinfo : EIATTR_CRS_STACK_SIZE
	.align		4
.L_76:
        /*00a8*/ 	.byte	0x04, 0x1e
        /*00aa*/ 	.short	(.L_78 - .L_77)
.L_77:
        /*00ac*/ 	.word	0x00000000


	//----- nvinfo : EIATTR_CBANK_PARAM_SIZE
	.align		4
.L_78:
        /*00b0*/ 	.byte	0x03, 0x19
        /*00b2*/ 	.short	0x0030


	//----- nvinfo : EIATTR_PARAM_CBANK
	.align		4
        /*00b4*/ 	.byte	0x04, 0x0a
        /*00b6*/ 	.short	(.L_80 - .L_79)
	.align		4
.L_79:
        /*00b8*/ 	.word	index@(.nv.constant0._ZN3cub18CUB_300001_SM_10006detail9transform16transform_kernelINS2_10policy_hubILb1EN4cuda3std3__45tupleIJN6thrust24THRUST_300001_SM_1000_NS12zip_iteratorINS8_IJNSA_6detail15normal_iteratorINSA_10device_ptrIiEEEESG_EEEEEEEEE10policy1000El22double_first_componentSI_JSI_EEEvT0_iT1_T2_DpNS2_10kernel_argIT3_EE)
        /*00bc*/ 	.short	0x0380
        /*00be*/ 	.short	0x0030


	//----- nvinfo : EIATTR_SW_WAR
	.align		4
.L_80:
        /*00c0*/ 	.byte	0x04, 0x36
        /*00c2*/ 	.short	(.L_82 - .L_81)
.L_81:
        /*00c4*/ 	.word	0x00000008
.L_82:


//--------------------- .nv.info._ZN3cub18CUB_300001_SM_10006detail9transform16transform_kernelINS2_10policy_hubILb1EN4cuda3std3__45tupleIJN6thrust24THRUST_300001_SM_1000_NS12zip_iteratorINS8_IJNSA_6detail15normal_iteratorINSA_10device_ptrIiEEEESG_EEEEEEEEE10policy1000Ei22double_first_componentSI_JSI_EEEvT0_iT1_T2_DpNS2_10kernel_argIT3_EE --------------------------
	.section	.nv.info._ZN3cub18CUB_300001_SM_10006detail9transform16transform_kernelINS2_10policy_hubILb1EN4cuda3std3__45tupleIJN6thrust24THRUST_300001_SM_1000_NS12zip_iteratorINS8_IJNSA_6detail15normal_iteratorINSA_10device_ptrIiEEEESG_EEEEEEEEE10policy1000Ei22double_first_componentSI_JSI_EEEvT0_iT1_T2_DpNS2_10kernel_argIT3_EE,"",@"SHT_CUDA_INFO"
	.sectionflags	@""
	.align	4


	//----- nvinfo : EIATTR_CUDA_API_VERSION
	.align		4
        /*0000*/ 	.byte	0x04, 0x37
        /*0002*/ 	.short	(.L_84 - .L_83)
.L_83:
        /*0004*/ 	.word	0x00000082


	//----- nvinfo : EIATTR_KPARAM_INFO
	.align		4
.L_84:
        /*0008*/ 	.byte	0x04, 0x17
        /*000a*/ 	.short	(.L_86 - .L_85)
.L_85:
        /*000c*/ 	.word	0x00000000
        /*0010*/ 	.short	0x0004
        /*0012*/ 	.short	0x0020
        /*0014*/ 	.byte	0x00, 0xf0, 0x41, 0x00


	//----- nvinfo : EIATTR_KPARAM_INFO
	.align		4
.L_86:
        /*0018*/ 	.byte	0x04, 0x17
        /*001a*/ 	.short	(.L_88 - .L_87)
.L_87:
        /*001c*/ 	.word	0x00000000
        /*0020*/ 	.short	0x0003
        /*0022*/ 	.short	0x0010
        /*0024*/ 	.byte	0x00, 0xf0, 0x41, 0x00


	//----- nvinfo : EIATTR_KPARAM_INFO
	.align		4
.L_88:
        /*0028*/ 	.byte	0x04, 0x17
        /*002a*/ 	.short	(.L_90 - .L_89)
.L_89:
        /*002c*/ 	.word	0x00000000
        /*0030*/ 	.short	0x0002
        /*0032*/ 	.short	0x0008
        /*0034*/ 	.byte	0x00, 0xf0, 0x05, 0x00


	//----- nvinfo : EIATTR_KPARAM_INFO
	.align		4
.L_90:
        /*0038*/ 	.byte	0x04, 0x17
        /*003a*/ 	.short	(.L_92 - .L_91)
.L_91:
        /*003c*/ 	.word	0x00000000
        /*0040*/ 	.short	0x0001
        /*0042*/ 	.short	0x0004
        /*0044*/ 	.byte	0x00, 0xf0, 0x11, 0x00


	//----- nvinfo : EIATTR_KPARAM_INFO
	.align		4
.L_92:
        /*0048*/ 	.byte	0x04, 0x17
        /*004a*/ 	.short	(.L_94 - .L_93)
.L_93:
        /*004c*/ 	.word	0x00000000
        /*0050*/ 	.short	0x0000
        /*0052*/ 	.short	0x0000
        /*0054*/ 	.byte	0x00, 0xf0, 0x11, 0x00


	//----- nvinfo : EIATTR_SPARSE_MMA_MASK
	.align		4
.L_94:
        /*0058*/ 	.byte	0x03, 0x50
        /*005a*/ 	.short	0x0000


	//----- nvinfo : EIATTR_MAXREG_COUNT
	.align		4
        /*005c*/ 	.byte	0x03, 0x1b
        /*005e*/ 	.short	0x00ff


	//----- nvinfo : EIATTR_MERCURY_ISA_VERSION
	.align		4
        /*0060*/ 	.byte	0x03, 0x5f
        /*0062*/ 	.short	0x0101


	//----- nvinfo : EIATTR_VRC_CTA_INIT_COUNT
	.align		4
        /*0064*/ 	.byte	0x02, 0x4a
	.zero		1
	.zero		1


	//----- nvinfo : EIATTR_EXIT_INSTR_OFFSETS
	.align		4
        /*0068*/ 	.byte	0x04, 0x1c
        /*006a*/ 	.short	(.L_96 - .L_95)


	//   ....[0]....
.L_95:
        /*006c*/ 	.word	0x000001c0


	//   ....[1]....
        /*0070*/ 	.word	0x000007a0


	//   ....[2]....
        /*0074*/ 	.word	0x000009d0


	//   ....[3]....
        /*0078*/ 	.word	0x00000b60


	//   ....[4]....
        /*007c*/ 	.word	0x00000c40


	//   ....[5]....
        /*0080*/ 	.word	0x00000c70


	//   ....[6]....
        /*0084*/ 	.word	0x000011b0


	//   ....[7]....
        /*0088*/ 	.word	0x00001550


	//   ....[8]....
        /*008c*/ 	.word	0x00001750


	//   ....[9]....
        /*0090*/ 	.word	0x00001780


	//   ....[10]....
        /*0094*/ 	.word	0x00001840


	//----- nvinfo : EIATTR_MAX_THREADS
	.align		4
.L_96:
        /*0098*/ 	.byte	0x04, 0x05
        /*009a*/ 	.short	(.L_98 - .L_97)
.L_97:
        /*009c*/ 	.word	0x00000080
        /*00a0*/ 	.word	0x00000001
        /*00a4*/ 	.word	0x00000001


	//----- nvinfo : EIATTR_CRS_STACK_SIZE
	.align		4
.L_98:
        /*00a8*/ 	.byte	0x04, 0x1e
        /*00aa*/ 	.short	(.L_100 - .L_99)
.L_99:
        /*00ac*/ 	.word	0x00000000


	//----- nvinfo : EIATTR_CBANK_PARAM_SIZE
	.align		4
.L_100:
        /*00b0*/ 	.byte	0x03, 0x19
        /*00b2*/ 	.short	0x0030


	//----- nvinfo : EIATTR_PARAM_CBANK
	.align		4
        /*00b4*/ 	.byte	0x04, 0x0a
        /*00b6*/ 	.short	(.L_102 - .L_101)
	.align		4
.L_101:
        /*00b8*/ 	.word	index@(.nv.constant0._ZN3cub18CUB_300001_SM_10006detail9transform16transform_kernelINS2_10policy_hubILb1EN4cuda3std3__45tupleIJN6thrust24THRUST_300001_SM_1000_NS12zip_iteratorINS8_IJNSA_6detail15normal_iteratorINSA_10device_ptrIiEEEESG_EEEEEEEEE10policy1000Ei22double_first_componentSI_JSI_EEEvT0_iT1_T2_DpNS2_10kernel_argIT3_EE)
        /*00bc*/ 	.short	0x0380
        /*00be*/ 	.short	0x0030


	//----- nvinfo : EIATTR_SW_WAR
	.align		4
.L_102:
        /*00c0*/ 	.byte	0x04, 0x36
        /*00c2*/ 	.short	(.L_104 - .L_103)
.L_103:
        /*00c4*/ 	.word	0x00000008
.L_104:


//--------------------- .nv.info._ZN3cub18CUB_300001_SM_10006detail11EmptyKernelIvEEvv --------------------------
	.section	.nv.info._ZN3cub18CUB_300001_SM_10006detail11EmptyKernelIvEEvv,"",@"SHT_CUDA_INFO"
	.sectionflags	@""
	.align	4


	//----- nvinfo : EIATTR_CUDA_API_VERSION
	.align		4
        /*0000*/ 	.byte	0x04, 0x37
        /*0002*/ 	.short	(.L_106 - .L_105)
.L_105:
        /*0004*/ 	.word	0x00000082


	//----- nvinfo : EIATTR_SPARSE_MMA_MASK
	.align		4
.L_106:
        /*0008*/ 	.byte	0x03, 0x50
        /*000a*/ 	.short	0x0000


	//----- nvinfo : EIATTR_MAXREG_COUNT
	.align		4
        /*000c*/ 	.byte	0x03, 0x1b
        /*000e*/ 	.short	0x00ff


	//----- nvinfo : EIATTR_MERCURY_ISA_VERSION
	.align		4
        /*0010*/ 	.byte	0x03, 0x5f
        /*0012*/ 	.short	0x0101


	//----- nvinfo : EIATTR_VRC_CTA_INIT_COUNT
	.align		4
        /*0014*/ 	.byte	0x02, 0x4a
	.zero		1
	.zero		1


	//----- nvinfo : EIATTR_EXIT_INSTR_OFFSETS
	.align		4
        /*0018*/ 	.byte	0x04, 0x1c
        /*001a*/ 	.short	(.L_108 - .L_107)


	//   ....[0]....
.L_107:
        /*001c*/ 	.word	0x00000010


	//----- nvinfo : EIATTR_SW_WAR
	.align		4
.L_108:
        /*0020*/ 	.byte	0x04, 0x36
        /*0022*/ 	.short	(.L_110 - .L_109)
.L_109:
        /*0024*/ 	.word	0x00000008
.L_110:


//--------------------- .nv.callgraph             --------------------------
	.section	.nv.callgraph,"",@"SHT_CUDA_CALLGRAPH"
	.align	4
	.sectionentsize	8
	.align		4
        /*0000*/ 	.word	0x00000000
	.align		4
        /*0004*/ 	.word	0xffffffff
	.align		4
        /*0008*/ 	.word	0x00000000
	.align		4
        /*000c*/ 	.word	0xfffffffe
	.align		4
        /*0010*/ 	.word	0x00000000
	.align		4
        /*0014*/ 	.word	0xfffffffd
	.align		4
        /*0018*/ 	.word	0x00000000
	.align		4
        /*001c*/ 	.word	0xfffffffc


//--------------------- .nv.constant4             --------------------------
	.section	.nv.constant4,"a",@progbits
	.align	8
	.align		8
.nv.constant4:
        /*0000*/ 	.dword	_ZN30_INTERNAL_04690cca_4_k_cu_main4cuda3std3__45__cpo5beginE
	.align		8
        /*0008*/ 	.dword	_ZN30_INTERNAL_04690cca_4_k_cu_main4cuda3std3__45__cpo3endE
	.align		8
        /*0010*/ 	.dword	_ZN30_INTERNAL_04690cca_4_k_cu_main4cuda3std3__45__cpo6cbeginE
	.align		8
        /*0018*/ 	.dword	_ZN30_INTERNAL_04690cca_4_k_cu_main4cuda3std3__45__cpo4cendE
	.align		8
        /*0020*/ 	.dword	_ZN30_INTERNAL_04690cca_4_k_cu_main4cuda3std3__45__cpo6rbeginE
	.align		8
        /*0028*/ 	.dword	_ZN30_INTERNAL_04690cca_4_k_cu_main4cuda3std3__45__cpo4rendE
	.align		8
        /*0030*/ 	.dword	_ZN30_INTERNAL_04690cca_4_k_cu_main4cuda3std3__45__cpo7crbeginE
	.align		8
        /*0038*/ 	.dword	_ZN30_INTERNAL_04690cca_4_k_cu_main4cuda3std3__45__cpo5crendE
	.align		8
        /*0040*/ 	.dword	_ZN30_INTERNAL_04690cca_4_k_cu_main4cuda3std3__432_GLOBAL__N__04690cca_4_k_cu_main6ignoreE
	.align		8
        /*0048*/ 	.dword	_ZN30_INTERNAL_04690cca_4_k_cu_main4cuda3std3__419piecewise_constructE
	.align		8
        /*0050*/ 	.dword	_ZN30_INTERNAL_04690cca_4_k_cu_main4cuda3std3__48in_placeE
	.align		8
        /*0058*/ 	.dword	_ZN30_INTERNAL_04690cca_4_k_cu_main4cuda3std3__420unreachable_sentinelE
	.align		8
        /*0060*/ 	.dword	_ZN30_INTERNAL_04690cca_4_k_cu_main4cuda3std3__47nulloptE
	.align		8
        /*0068*/ 	.dword	_ZN30_INTERNAL_04690cca_4_k_cu_main4cuda3std3__48unexpectE
	.align		8
        /*0070*/ 	.dword	_ZN30_INTERNAL_04690cca_4_k_cu_main4cuda3std6ranges3__45__cpo4swapE
	.align		8
        /*0078*/ 	.dword	_ZN30_INTERNAL_04690cca_4_k_cu_main4cuda3std6ranges3__45__cpo9iter_moveE
	.align		8
        /*0080*/ 	.dword	_ZN30_INTERNAL_04690cca_4_k_cu_main4cuda3std6ranges3__45__cpo5beginE
	.align		8
        /*0088*/ 	.dword	_ZN30_INTERNAL_04690cca_4_k_cu_main4cuda3std6ranges3__45__cpo3endE
	.align		8
        /*0090*/ 	.dword	_ZN30_INTERNAL_04690cca_4_k_cu_main4cuda3std6ranges3__45__cpo6cbeginE
	.align		8
        /*0098*/ 	.dword	_ZN30_INTERNAL_04690cca_4_k_cu_main4cuda3std6ranges3__45__cpo4cendE
	.align		8
        /*00a0*/ 	.dword	_ZN30_INTERNAL_04690cca_4_k_cu_main4cuda3std6ranges3__45__cpo7advanceE
	.align		8
        /*00a8*/ 	.dword	_ZN30_INTERNAL_04690cca_4_k_cu_main4cuda3std6ranges3__45__cpo9iter_swapE
	.align		8
        /*00b0*/ 	.dword	_ZN30_INTERNAL_04690cca_4_k_cu_main4cuda3std6ranges3__45__cpo4nextE
	.align		8
        /*00b8*/ 	.dword	_ZN30_INTERNAL_04690cca_4_k_cu_main4cuda3std6ranges3__45__cpo4prevE
	.align		8
        /*00c0*/ 	.dword	_ZN30_INTERNAL_04690cca_4_k_cu_main4cuda3std6ranges3__45__cpo4dataE
	.align		8
        /*00c8*/ 	.dword	_ZN30_INTERNAL_04690cca_4_k_cu_main4cuda3std6ranges3__45__cpo5cdataE
	.align		8
        /*00d0*/ 	.dword	_ZN30_INTERNAL_04690cca_4_k_cu_main4cuda3std6ranges3__45__cpo4sizeE
	.align		8
        /*00d8*/ 	.dword	_ZN30_INTERNAL_04690cca_4_k_cu_main4cuda3std6ranges3__45__cpo5ssizeE
	.align		8
        /*00e0*/ 	.dword	_ZN30_INTERNAL_04690cca_4_k_cu_main4cuda3std6ranges3__45__cpo8distanceE
	.align		8
        /*00e8*/ 	.dword	_ZN30_INTERNAL_04690cca_4_k_cu_main6thrust24THRUST_300001_SM_1000_NS8cuda_cub3parE
	.align		8
        /*00f0*/ 	.dword	_ZN30_INTERNAL_04690cca_4_k_cu_main6thrust24THRUST_300001_SM_1000_NS8cuda_cub10par_nosyncE
	.align		8
        /*00f8*/ 	.dword	_ZN30_INTERNAL_04690cca_4_k_cu_main6thrust24THRUST_300001_SM_1000_NS6system6detail10sequential3seqE
	.align		8
        /*0100*/ 	.dword	_ZN30_INTERNAL_04690cca_4_k_cu_main6thrust24THRUST_300001_SM_1000_NS12placeholders2_1E
	.align		8
        /*0108*/ 	.dword	_ZN30_INTERNAL_04690cca_4_k_cu_main6thrust24THRUST_300001_SM_1000_NS12placeholders2_2E
	.align		8
        /*0110*/ 	.dword	_ZN30_INTERNAL_04690cca_4_k_cu_main6thrust24THRUST_300001_SM_1000_NS12placeholders2_3E
	.align		8
        /*0118*/ 	.dword	_ZN30_INTERNAL_04690cca_4_k_cu_main6thrust24THRUST_300001_SM_1000_NS12placeholders2_4E
	.align		8
        /*0120*/ 	.dword	_ZN30_INTERNAL_04690cca_4_k_cu_main6thrust24THRUST_300001_SM_1000_NS12placeholders2_5E
	.align		8
        /*0128*/ 	.dword	_ZN30_INTERNAL_04690cca_4_k_cu_main6thrust24THRUST_300001_SM_1000_NS12placeholders2_6E
	.align		8
        /*0130*/ 	.dword	_ZN30_INTERNAL_04690cca_4_k_cu_main6thrust24THRUST_300001_SM_1000_NS12placeholders2_7E
	.align		8
        /*0138*/ 	.dword	_ZN30_INTERNAL_04690cca_4_k_cu_main6thrust24THRUST_300001_SM_1000_NS12placeholders2_8E
	.align		8
        /*0140*/ 	.dword	_ZN30_INTERNAL_04690cca_4_k_cu_main6thrust24THRUST_300001_SM_1000_NS12placeholders2_9E
	.align		8
        /*0148*/ 	.dword	_ZN30_INTERNAL_04690cca_4_k_cu_main6thrust24THRUST_300001_SM_1000_NS12placeholders3_10E
	.align		8
        /*0150*/ 	.dword	_ZN30_INTERNAL_04690cca_4_k_cu_main6thrust24THRUST_300001_SM_1000_NS3seqE


//--------------------- .text._ZN3cub18CUB_300001_SM_10006detail9transform16transform_kernelINS2_10policy_hubILb1EN4cuda3std3__45tupleIJN6thrust24THRUST_300001_SM_1000_NS12zip_iteratorINS8_IJNSA_6detail15normal_iteratorINSA_10device_ptrIiEEEESG_EEEEEEEEE10policy1000El22double_first_componentSI_JSI_EEEvT0_iT1_T2_DpNS2_10kernel_argIT3_EE --------------------------
	.section	.text._ZN3cub18CUB_300001_SM_10006detail9transform16transform_kernelINS2_10policy_hubILb1EN4cuda3std3__45tupleIJN6thrust24THRUST_300001_SM_1000_NS12zip_iteratorINS8_IJNSA_6detail15normal_iteratorINSA_10device_ptrIiEEEESG_EEEEEEEEE10policy1000El22double_first_componentSI_JSI_EEEvT0_iT1_T2_DpNS2_10kernel_argIT3_EE,"ax",@progbits
	.align	128
        .global         _ZN3cub18CUB_300001_SM_10006detail9transform16transform_kernelINS2_10policy_hubILb1EN4cuda3std3__45tupleIJN6thrust24THRUST_300001_SM_1000_NS12zip_iteratorINS8_IJNSA_6detail15normal_iteratorINSA_10device_ptrIiEEEESG_EEEEEEEEE10policy1000El22double_first_componentSI_JSI_EEEvT0_iT1_T2_DpNS2_10kernel_argIT3_EE
        .type           _ZN3cub18CUB_300001_SM_10006detail9transform16transform_kernelINS2_10policy_hubILb1EN4cuda3std3__45tupleIJN6thrust24THRUST_300001_SM_1000_NS12zip_iteratorINS8_IJNSA_6detail15normal_iteratorINSA_10device_ptrIiEEEESG_EEEEEEEEE10policy1000El22double_first_componentSI_JSI_EEEvT0_iT1_T2_DpNS2_10kernel_argIT3_EE,@function
        .size           _ZN3cub18CUB_300001_SM_10006detail9transform16transform_kernelINS2_10policy_hubILb1EN4cuda3std3__45tupleIJN6thrust24THRUST_300001_SM_1000_NS12zip_iteratorINS8_IJNSA_6detail15normal_iteratorINSA_10device_ptrIiEEEESG_EEEEEEEEE10policy1000El22double_first_componentSI_JSI_EEEvT0_iT1_T2_DpNS2_10kernel_argIT3_EE,(.L_x_37 - _ZN3cub18CUB_300001_SM_10006detail9transform16transform_kernelINS2_10policy_hubILb1EN4cuda3std3__45tupleIJN6thrust24THRUST_300001_SM_1000_NS12zip_iteratorINS8_IJNSA_6detail15normal_iteratorINSA_10device_ptrIiEEEESG_EEEEEEEEE10policy1000El22double_first_componentSI_JSI_EEEvT0_iT1_T2_DpNS2_10kernel_argIT3_EE)
        .other          _ZN3cub18CUB_300001_SM_10006detail9transform16transform_kernelINS2_10policy_hubILb1EN4cuda3std3__45tupleIJN6thrust24THRUST_300001_SM_1000_NS12zip_iteratorINS8_IJNSA_6detail15normal_iteratorINSA_10device_ptrIiEEEESG_EEEEEEEEE10policy1000El22double_first_componentSI_JSI_EEEvT0_iT1_T2_DpNS2_10kernel_argIT3_EE,@"STO_CUDA_ENTRY STV_DEFAULT"
_ZN3cub18CUB_300001_SM_10006detail9transform16transform_kernelINS2_10policy_hubILb1EN4cuda3std3__45tupleIJN6thrust24THRUST_300001_SM_1000_NS12zip_iteratorINS8_IJNSA_6detail15normal_iteratorINSA_10device_ptrIiEEEESG_EEEEEEEEE10policy1000El22double_first_componentSI_JSI_EEEvT0_iT1_T2_DpNS2_10kernel_argIT3_EE:
.text._ZN3cub18CUB_300001_SM_10006detail9transform16transform_kernelINS2_10policy_hubILb1EN4cuda3std3__45tupleIJN6thrust24THRUST_300001_SM_1000_NS12zip_iteratorINS8_IJNSA_6detail15normal_iteratorINSA_10device_ptrIiEEEESG_EEEEEEEEE10policy1000El22double_first_componentSI_JSI_EEEvT0_iT1_T2_DpNS2_10kernel_argIT3_EE:
[----:B------:R-:W-:Y:S01]  /*0000*/  LDC R1, c[0x0][0x37c] ;  /* 0x0000df00ff017b82 */ /* 0x000fe20000000800 */
[----:B------:R-:W0:Y:S07]  /*0010*/  LDCU UR16, c[0x0][0x388] ;  /* 0x00007100ff1077ac */ /* 0x000e2e0008000800 */
[----:B------:R-:W1:Y:S01]  /*0020*/  S2UR UR20, SR_CTAID.X ;  /* 0x00000000001479c3 */ /* 0x000e620000002500 */
[----:B------:R-:W2:Y:S01]  /*0030*/  LDCU.64 UR18, c[0x0][0x380] ;  /* 0x00007000ff1277ac */ /* 0x000ea20008000a00 */
[----:B------:R-:W3:Y:S01]  /*0040*/  LDCU.128 UR12, c[0x0][0x3a0] ;  /* 0x00007400ff0c77ac */ /* 0x000ee20008000c00 */
[----:B------:R-:W4:Y:S01]  /*0050*/  LDCU.128 UR8, c[0x0][0x390] ;  /* 0x00007200ff0877ac */ /* 0x000f220008000c00 */
[----:B0-----:R-:W-:-:S04]  /*0060*/  USHF.L.U32 UR17, UR16, 0x7, URZ ;  /* 0x0000000710117899 */ /* 0x001fc800080006ff */
[----:B------:R-:W-:Y:S02]  /*0070*/  USHF.R.S32.HI UR21, URZ, 0x1f, UR17 ;  /* 0x0000001fff157899 */ /* 0x000fe40008011411 */
[----:B-1----:R-:W-:Y:S02]  /*0080*/  UIMAD.WIDE.U32 UR4, UR17, UR20, URZ ;  /* 0x00000014110472a5 */ /* 0x002fe4000f8e00ff */
[----:B------:R-:W-:Y:S02]  /*0090*/  UIMAD UR6, UR21, UR20, URZ ;  /* 0x00000014150672a4 */ /* 0x000fe4000f8e02ff */
[----:B--2---:R-:W-:Y:S02]  /*00a0*/  UIADD3 UR7, UP0, UPT, -UR4, UR18, URZ ;  /* 0x0000001204077290 */ /* 0x004fe4000ff1e1ff */
[----:B------:R-:W-:Y:S02]  /*00b0*/  UIADD3 UR6, UPT, UPT, UR5, UR6, URZ ;  /* 0x0000000605067290 */ /* 0x000fe4000fffe0ff */
[----:B------:R-:W-:-:S02]  /*00c0*/  USHF.L.U32 UR22, UR4, 0x2, URZ ;  /* 0x0000000204167899 */ /* 0x000fc400080006ff */
[----:B------:R-:W-:Y:S02]  /*00d0*/  UIADD3.X UR5, UPT, UPT, ~UR6, UR19, URZ, UP0, !UPT ;  /* 0x0000001306057290 */ /* 0x000fe400087fe5ff */
[----:B------:R-:W-:Y:S02]  /*00e0*/  UISETP.LT.U32.AND UP0, UPT, UR7, UR17, UPT ;  /* 0x000000110700728c */ /* 0x000fe4000bf01070 */
[----:B---3--:R-:W-:Y:S02]  /*00f0*/  UIADD3 UR23, UP1, UPT, UR22, UR12, URZ ;  /* 0x0000000c16177290 */ /* 0x008fe4000ff3e0ff */
[----:B------:R-:W-:Y:S02]  /*0100*/  UISETP.LT.AND.EX UP0, UPT, UR5, UR21, UPT, UP0 ;  /* 0x000000150500728c */ /* 0x000fe4000bf01300 */
[----:B------:R-:W-:Y:S02]  /*0110*/  UIADD3 UR24, UP2, UPT, UR22, UR14, URZ ;  /* 0x0000000e16187290 */ /* 0x000fe4000ff5e0ff */
[----:B------:R-:W-:Y:S01]  /*0120*/  USEL UR5, UR7, UR17, UP0 ;  /* 0x0000001107057287 */ /* 0x000fe20008000000 */
[----:B------:R-:W-:Y:S01]  /*0130*/  MOV R4, UR23 ;  /* 0x0000001700047c02 */ /* 0x000fe20008000f00 */
[----:B----4-:R-:W-:-:S02]  /*0140*/  UIADD3 UR25, UP3, UPT, UR22, UR8, URZ ;  /* 0x0000000816197290 */ /* 0x010fc4000ff7e0ff */
[----:B------:R-:W-:Y:S01]  /*0150*/  UISETP.NE.AND UP0, UPT, UR17, UR5, UPT ;  /* 0x000000051100728c */ /* 0x000fe2000bf05270 */
[----:B------:R-:W-:Y:S01]  /*0160*/  IMAD.U32 R6, RZ, RZ, UR24 ;  /* 0x00000018ff067e24 */ /* 0x000fe2000f8e00ff */
[----:B------:R-:W-:Y:S02]  /*0170*/  USHF.L.U64.HI UR6, UR4, 0x2, UR6 ;  /* 0x0000000204067899 */ /* 0x000fe40008010206 */
[----:B------:R-:W-:Y:S01]  /*0180*/  UIADD3 UR26, UP4, UPT, UR22, UR10, URZ ;  /* 0x0000000a161a7290 */ /* 0x000fe2000ff9e0ff */
[----:B------:R-:W-:Y:S01]  /*0190*/  MOV R8, UR25 ;  /* 0x0000001900087c02 */ /* 0x000fe20008000f00 */
[----:B------:R-:W-:Y:S02]  /*01a0*/  UIADD3.X UR4, UPT, UPT, UR6, UR13, URZ, UP1, !UPT ;  /* 0x0000000d06047290 */ /* 0x000fe40008ffe4ff */
[----:B------:R-:W-:Y:S02]  /*01b0*/  UIADD3.X UR21, UPT, UPT, UR6, UR15, URZ, UP2, !UPT ;  /* 0x0000000f06157290 */ /* 0x000fe400097fe4ff */
[----:B------:R-:W-:Y:S01]  /*01c0*/  UIADD3.X UR23, UPT, UPT, UR6, UR9, URZ, UP3, !UPT ;  /* 0x0000000906177290 */ /* 0x000fe20009ffe4ff */
[----:B------:R-:W-:Y:S01]  /*01d0*/  IMAD.U32 R2, RZ, RZ, UR26 ;  /* 0x0000001aff027e24 */ /* 0x000fe2000f8e00ff */
[----:B------:R-:W-:Y:S01]  /*01e0*/  UIADD3.X UR24, UPT, UPT, UR6, UR11, URZ, UP4, !UPT ;  /* 0x0000000b06187290 */ /* 0x000fe2000a7fe4ff */
[----:B------:R-:W-:Y:S01]  /*01f0*/  MOV R5, UR4 ;  /* 0x0000000400057c02 */ /* 0x000fe20008000f00 */
[----:B------:R-:W-:Y:S01]  /*0200*/  IMAD.U32 R7, RZ, RZ, UR21 ;  /* 0x00000015ff077e24 */ /* 0x000fe2000f8e00ff */
[----:B------:R-:W0:Y:S01]  /*0210*/  LDCU.64 UR18, c[0x0][0x358] ;  /* 0x00006b00ff1277ac */ /* 0x000e220008000a00 */
[----:B------:R-:W-:-:S02]  /*0220*/  MOV R9, UR23 ;  /* 0x0000001700097c02 */ /* 0x000fc40008000f00 */
[----:B------:R-:W-:Y:S01]  /*0230*/  IMAD.U32 R3, RZ, RZ, UR24 ;  /* 0x00000018ff037e24 */ /* 0x000fe2000f8e00ff */
[----:B------:R-:W-:Y:S06]  /*0240*/  BRA.U !UP0, `(.L_x_0) ;  /* 0x0000001108087547 */ /* 0x000fec000b800000 */
[----:B------:R-:W-:-:S06]  /*0250*/  UISETP.GE.AND UP0, UPT, UR16, 0x1, UPT ;  /* 0x000000011000788c */ /* 0x000fcc000bf06270 */
[----:B------:R-:W-:-:S13]  /*0260*/  PLOP3.LUT P0, PT, PT, PT, UP0, 0x80, 0x8 ;  /* 0x000000000008781c */ /* 0x000fda0003f0f008 */
[----:B0-----:R-:W-:Y:S05]  /*0270*/  @!P0 EXIT ;  /* 0x000000000000894d */ /* 0x001fea0003800000 */
[----:B------:R-:W0:Y:S01]  /*0280*/  S2R R11, SR_TID.X ;  /* 0x00000000000b7919 */ /* 0x000e220000002100 */
[----:B------:R-:W-:Y:S01]  /*0290*/  UISETP.GE.U32.AND UP0, UPT, UR16, 0x8, UPT ;  /* 0x000000081000788c */ /* 0x000fe2000bf06070 */
[----:B------:R-:W-:Y:S01]  /*02a0*/  HFMA2 R0, -RZ, RZ, 0, 0 ;  /* 0x00000000ff007431 */ /* 0x000fe200000001ff */
[----:B------:R-:W-:-:S07]  /*02b0*/  ULOP3.LUT UR6, UR16, 0x7, URZ, 0xc0, !UPT ;  /* 0x0000000710067892 */ /* 0x000fce000f8ec0ff */
[----:B------:R-:W-:Y:S05]  /*02c0*/  BRA.U !UP0, `(.L_x_1) ;  /* 0x0000000908707547 */ /* 0x000fea000b800000 */
[----:B0-----:R-:W-:-:S13]  /*02d0*/  ISETP.GE.AND P1, PT, R11, UR5, PT ;  /* 0x000000050b007c0c */ /* 0x001fda000bf26270 */
[----:B------:R-:W-:-:S04]  /*02e0*/  @!P1 IMAD.WIDE.U32 R14, R11, 0x4, R4 ;  /* 0x000000040b0e9825 */ /* 0x000fc800078e0004 */
[C---:B------:R-:W-:Y:S02]  /*02f0*/  @!P1 IMAD.WIDE.U32 R16, R11.reuse, 0x4, R6 ;  /* 0x000000040b109825 */ /* 0x040fe400078e0006 */
[----:B------:R-:W2:Y:S04]  /*0300*/  @!P1 LDG.E R14, desc[UR18][R14.64] ;  /* 0x000000120e0e9981 */ /* 0x000ea8000c1e1900 */
[----:B------:R-:W3:Y:S01]  /*0310*/  @!P1 LDG.E R17, desc[UR18][R16.64] ;  /* 0x0000001210119981 */ /* 0x000ee2000c1e1900 */
[C---:B------:R-:W-:Y:S02]  /*0320*/  VIADD R19, R11.reuse, 0x80 ;  /* 0x000000800b137836 */ /* 0x040fe40000000000 */
[----:B------:R-:W-:-:S03]  /*0330*/  @!P1 IMAD.WIDE.U32 R20, R11, 0x4, R8 ;  /* 0x000000040b149825 */ /* 0x000fc600078e0008 */
[----:B------:R-:W-:Y:S01]  /*0340*/  ISETP.GE.AND P0, PT, R19, UR5, PT ;  /* 0x0000000513007c0c */ /* 0x000fe2000bf06270 */
[----:B------:R-:W-:-:S04]  /*0350*/  @!P1 IMAD.WIDE.U32 R22, R11, 0x4, R2 ;  /* 0x000000040b169825 */ /* 0x000fc800078e0002 */
[----:B------:R-:W-:Y:S01]  /*0360*/  IMAD.WIDE R12, R19, 0x4, R4 ;  /* 0x00000004130c7825 */ /* 0x000fe200078e0204 */
[----:B--2---:R-:W-:-:S03]  /*0370*/  @!P1 SHF.L.U32 R25, R14, 0x1, RZ ;  /* 0x000000010e199819 */ /* 0x004fc600000006ff */
[----:B------:R-:W-:Y:S02]  /*0380*/  IMAD.WIDE R14, R19, 0x4, R6 ;  /* 0x00000004130e7825 */ /* 0x000fe400078e0206 */
[----:B------:R-:W-:Y:S04]  /*0390*/  @!P1 STG.E desc[UR18][R20.64], R25 ;  /* 0x0000001914009986 */ /* 0x000fe8000c101912 */
[----:B---3--:R0:W-:Y:S04]  /*03a0*/  @!P1 STG.E desc[UR18][R22.64], R17 ;  /* 0x0000001116009986 */ /* 0x0081e8000c101912 */
[----:B------:R-:W2:Y:S04]  /*03b0*/  @!P0 LDG.E R0, desc[UR18][R12.64] ;  /* 0x000000120c008981 */ /* 0x000ea8000c1e1900 */
[----:B------:R-:W3:Y:S01]  /*03c0*/  @!P0 LDG.E R27, desc[UR18][R14.64] ;  /* 0x000000120e1b8981 */ /* 0x000ee2000c1e1900 */
[C---:B------:R-:W-:Y:S01]  /*03d0*/  VIADD R10, R11.reuse, 0x100 ;  /* 0x000001000b0a7836 */ /* 0x040fe20000000000 */
[C---:B------:R-:W-:Y:S01]  /*03e0*/  IADD3 R16, PT, PT, R11.reuse, 0x180, RZ ;  /* 0x000001800b107810 */ /* 0x040fe20007ffe0ff */
[C---:B------:R-:W-:Y:S01]  /*03f0*/  VIADD R18, R11.reuse, 0x200 ;  /* 0x000002000b127836 */ /* 0x040fe20000000000 */
[----:B------:R-:W-:Y:S01]  /*0400*/  ULOP3.LUT UR4, UR16, 0x7ffffff8, URZ, 0xc0, !UPT ;  /* 0x7ffffff810047892 */ /* 0x000fe2000f8ec0ff */
[C---:B------:R-:W-:Y:S01]  /*0410*/  IADD3 R24, PT, PT, R11.reuse, 0x280, RZ ;  /* 0x000002800b187810 */ /* 0x040fe20007ffe0ff */
[----:B------:R-:W-:Y:S01]  /*0420*/  BSSY.RECONVERGENT B0, `(.L_x_2) ;  /* 0x0000016000007945 */ /* 0x000fe20003800200 */
[----:B------:R-:W-:Y:S01]  /*0430*/  ISETP.GE.AND P6, PT, R10, UR5, PT ;  /* 0x000000050a007c0c */ /* 0x000fe2000bfc6270 */
[----:B------:R-:W-:Y:S01]  /*0440*/  VIADD R10, R11, 0x300 ;  /* 0x000003000b0a7836 */ /* 0x000fe20000000000 */
[----:B------:R-:W-:Y:S01]  /*0450*/  ISETP.GE.AND P5, PT, R16, UR5, PT ;  /* 0x0000000510007c0c */ /* 0x000fe2000bfa6270 */
[----:B0-----:R-:W-:Y:S01]  /*0460*/  IMAD.WIDE R16, R19, 0x4, R8 ;  /* 0x0000000413107825 */ /* 0x001fe200078e0208 */
[----:B------:R-:W-:-:S02]  /*0470*/  ISETP.GE.AND P4, PT, R18, UR5, PT ;  /* 0x0000000512007c0c */ /* 0x000fc4000bf86270 */
[----:B------:R-:W-:Y:S01]  /*0480*/  IADD3 R20, PT, PT, R11, 0x380, RZ ;  /* 0x000003800b147810 */ /* 0x000fe20007ffe0ff */
[----:B------:R-:W-:Y:S01]  /*0490*/  IMAD.WIDE R18, R19, 0x4, R2 ;  /* 0x0000000413127825 */ /* 0x000fe200078e0202 */
[----:B------:R-:W-:Y:S02]  /*04a0*/  ISETP.GE.AND P3, PT, R24, UR5, PT ;  /* 0x0000000518007c0c */ /* 0x000fe4000bf66270 */
[----:B------:R-:W-:Y:S02]  /*04b0*/  ISETP.GE.AND P2, PT, R10, UR5, PT ;  /* 0x000000050a007c0c */ /* 0x000fe4000bf46270 */
[----:B------:R-:W-:Y:S01]  /*04c0*/  ISETP.GE.AND P1, PT, R20, UR5, PT ;  /* 0x0000000514007c0c */ /* 0x000fe2000bf26270 */
[----:B--2---:R-:W-:Y:S01]  /*04d0*/  @!P0 IMAD.SHL.U32 R21, R0, 0x2, RZ ;  /* 0x0000000200158824 */ /* 0x004fe200078e00ff */
[----:B------:R-:W-:-:S04]  /*04e0*/  MOV R0, UR4 ;  /* 0x0000000400007c02 */ /* 0x000fc80008000f00 */
[----:B------:R0:W-:Y:S04]  /*04f0*/  @!P0 STG.E desc[UR18][R16.64], R21 ;  /* 0x0000001510008986 */ /* 0x0001e8000c101912 */
[----:B---3--:R0:W-:Y:S01]  /*0500*/  @!P0 STG.E desc[UR18][R18.64], R27 ;  /* 0x0000001b12008986 */ /* 0x0081e2000c101912 */
[----:B------:R-:W-:Y:S01]  /*0510*/  ISETP.NE.AND P0, PT, R0, 0x8, PT ;  /* 0x000000080000780c */ /* 0x000fe20003f05270 */
[----:B------:R-:W-:-:S12]  /*0520*/  @P6 BRA `(.L_x_3) ;  /* 0x0000000000146947 */ /* 0x000fd80003800000 */
[----:B------:R-:W2:Y:S04]  /*0530*/  LDG.E R10, desc[UR18][R12.64+0x200] ;  /* 0x000200120c0a7981 */ /* 0x000ea8000c1e1900 */
[----:B0-----:R-:W3:Y:S01]  /*0540*/  LDG.E R21, desc[UR18][R14.64+0x200] ;  /* 0x000200120e157981 */ /* 0x001ee2000c1e1900 */
[----:B--2---:R-:W-:-:S05]  /*0550*/  IMAD.SHL.U32 R23, R10, 0x2, RZ ;  /* 0x000000020a177824 */ /* 0x004fca00078e00ff */
[----:B------:R1:W-:Y:S04]  /*0560*/  STG.E desc[UR18][R16.64+0x200], R23 ;  /* 0x0002001710007986 */ /* 0x0003e8000c101912 */
[----:B---3--:R1:W-:Y:S02]  /*0570*/  STG.E desc[UR18][R18.64+0x200], R21 ;  /* 0x0002001512007986 */ /* 0x0083e4000c101912 */
.L_x_3:
[----:B------:R-:W-:Y:S05]  /*0580*/  BSYNC.RECONVERGENT B0 ;  /* 0x0000000000007941 */ /* 0x000fea0003800200 */
.L_x_2:
[----:B------:R-:W-:Y:S04]  /*0590*/  BSSY.RECONVERGENT B0, `(.L_x_4) ;  /* 0x0000007000007945 */ /* 0x000fe80003800200 */
[----:B------:R-:W-:Y:S05]  /*05a0*/  @P5 BRA `(.L_x_5) ;  /* 0x0000000000145947 */ /* 0x000fea0003800000 */
[----:B------:R-:W2:Y:S04]  /*05b0*/  LDG.E R10, desc[UR18][R12.64+0x400] ;  /* 0x000400120c0a7981 */ /* 0x000ea8000c1e1900 */
[----:B01----:R-:W3:Y:S01]  /*05c0*/  LDG.E R21, desc[UR18][R14.64+0x400] ;  /* 0x000400120e157981 */ /* 0x003ee2000c1e1900 */
[----:B--2---:R-:W-:-:S05]  /*05d0*/  SHF.L.U32 R23, R10, 0x1, RZ ;  /* 0x000000010a177819 */ /* 0x004fca00000006ff */
[----:B------:R2:W-:Y:S04]  /*05e0*/  STG.E desc[UR18][R16.64+0x400], R23 ;  /* 0x0004001710007986 */ /* 0x0005e8000c101912 */
[----:B---3--:R2:W-:Y:S02]  /*05f0*/  STG.E desc[UR18][R18.64+0x400], R21 ;  /* 0x0004001512007986 */ /* 0x0085e4000c101912 */
.L_x_5:
[----:B------:R-:W-:Y:S05]  /*0600*/  BSYNC.RECONVERGENT B0 ;  /* 0x0000000000007941 */ /* 0x000fea0003800200 */
.L_x_4:
[----:B------:R-:W-:Y:S04]  /*0610*/  BSSY.RECONVERGENT B0, `(.L_x_6) ;  /* 0x0000007000007945 */ /* 0x000fe80003800200 */
[----:B------:R-:W-:Y:S05]  /*0620*/  @P4 BRA `(.L_x_7) ;  /* 0x0000000000144947 */ /* 0x000fea0003800000 */
[----:B------:R-:W3:Y:S04]  /*0630*/  LDG.E R10, desc[UR18][R12.64+0x600] ;  /* 0x000600120c0a7981 */ /* 0x000ee8000c1e1900 */
[----:B012---:R-:W2:Y:S01]  /*0640*/  LDG.E R21, desc[UR18][R14.64+0x600] ;  /* 0x000600120e157981 */ /* 0x007ea2000c1e1900 */
[----:B---3--:R-:W-:-:S05]  /*0650*/  IMAD.SHL.U32 R23, R10, 0x2, RZ ;  /* 0x000000020a177824 */ /* 0x008fca00078e00ff */
[----:B------:R3:W-:Y:S04]  /*0660*/  STG.E desc[UR18][R16.64+0x600], R23 ;  /* 0x0006001710007986 */ /* 0x0007e8000c101912 */
[----:B--2---:R3:W-:Y:S02]  /*0670*/  STG.E desc[UR18][R18.64+0x600], R21 ;  /* 0x0006001512007986 */ /* 0x0047e4000c101912 */
.L_x_7:
[----:B------:R-:W-:Y:S05]  /*0680*/  BSYNC.RECONVERGENT B0 ;  /* 0x0000000000007941 */ /* 0x000fea0003800200 */
.L_x_6:
[----:B------:R-:W-:Y:S04]  /*0690*/  BSSY.RECONVERGENT B0, `(.L_x_8) ;  /* 0x0000007000007945 */ /* 0x000fe80003800200 */
[----:B------:R-:W-:Y:S05]  /*06a0*/  @P3 BRA `(.L_x_9) ;  /* 0x0000000000143947 */ /* 0x000fea0003800000 */
[----:B------:R-:W4:Y:S04]  /*06b0*/  LDG.E R10, desc[UR18][R12.64+0x800] ;  /* 0x000800120c0a7981 */ /* 0x000f28000c1e1900 */
[----:B0123--:R-:W2:Y:S01]  /*06c0*/  LDG.E R21, desc[UR18][R14.64+0x800] ;  /* 0x000800120e157981 */ /* 0x00fea2000c1e1900 */
[----:B----4-:R-:W-:-:S05]  /*06d0*/  SHF.L.U32 R23, R10, 0x1, RZ ;  /* 0x000000010a177819 */ /* 0x010fca00000006ff */
[----:B------:R4:W-:Y:S04]  /*06e0*/  STG.E desc[UR18][R16.64+0x800], R23 ;  /* 0x0008001710007986 */ /* 0x0009e8000c101912 */
[----:B--2---:R4:W-:Y:S02]  /*06f0*/  STG.E desc[UR18][R18.64+0x800], R21 ;  /* 0x0008001512007986 */ /* 0x0049e4000c101912 */
.L_x_9:
[----:B------:R-:W-:Y:S05]  /*0700*/  BSYNC.RECONVERGENT B0 ;  /* 0x0000000000007941 */ /* 0x000fea0003800200 */
.L_x_8:
[----:B------:R-:W-:Y:S04]  /*0710*/  BSSY.RECONVERGENT B0, `(.L_x_10) ;  /* 0x0000007000007945 */ /* 0x000fe80003800200 */
[----:B------:R-:W-:Y:S05]  /*0720*/  @P2 BRA `(.L_x_11) ;  /* 0x0000000000142947 */ /* 0x000fea0003800000 */
[----:B------:R-:W5:Y:S04]  /*0730*/  LDG.E R10, desc[UR18][R12.64+0xa00] ;  /* 0x000a00120c0a7981 */ /* 0x000f68000c1e1900 */
[----:B01234-:R-:W2:Y:S01]  /*0740*/  LDG.E R21, desc[UR18][R14.64+0xa00] ;  /* 0x000a00120e157981 */ /* 0x01fea2000c1e1900 */
[----:B-----5:R-:W-:-:S05]  /*0750*/  IMAD.SHL.U32 R23, R10, 0x2, RZ ;  /* 0x000000020a177824 */ /* 0x020fca00078e00ff */
[----:B------:R0:W-:Y:S04]  /*0760*/  STG.E desc[UR18][R16.64+0xa00], R23 ;  /* 0x000a001710007986 */ /* 0x0001e8000c101912 */
[----:B--2---:R0:W-:Y:S02]  /*0770*/  STG.E desc[UR18][R18.64+0xa00], R21 ;  /* 0x000a001512007986 */ /* 0x0041e4000c101912 */
.L_x_11:
[----:B------:R-:W-:Y:S05]  /*0780*/  BSYNC.RECONVERGENT B0 ;  /* 0x0000000000007941 */ /* 0x000fea0003800200 */
.L_x_10:
[----:B------:R-:W-:Y:S04]  /*0790*/  BSSY.RECONVERGENT B0, `(.L_x_12) ;  /* 0x0000007000007945 */ /* 0x000fe80003800200 */
[----:B------:R-:W-:Y:S05]  /*07a0*/  @P1 BRA `(.L_x_13) ;  /* 0x0000000000141947 */ /* 0x000fea0003800000 */
[----:B------:R-:W0:Y:S04]  /*07b0*/  LDG.E R12, desc[UR18][R12.64+0xc00] ;  /* 0x000c00120c0c7981 */ /* 0x000e28000c1e1900 */
[----:B------:R-:W5:Y:S01]  /*07c0*/  LDG.E R15, desc[UR18][R14.64+0xc00] ;  /* 0x000c00120e0f7981 */ /* 0x000f62000c1e1900 */
[----:B01234-:R-:W-:-:S05]  /*07d0*/  SHF.L.U32 R21, R12, 0x1, RZ ;  /* 0x000000010c157819 */ /* 0x01ffca00000006ff */
[----:B------:R0:W-:Y:S04]  /*07e0*/  STG.E desc[UR18][R16.64+0xc00], R21 ;  /* 0x000c001510007986 */ /* 0x0001e8000c101912 */
[----:B-----5:R0:W-:Y:S02]  /*07f0*/  STG.E desc[UR18][R18.64+0xc00], R15 ;  /* 0x000c000f12007986 */ /* 0x0201e4000c101912 */
.L_x_13:
[----:B------:R-:W-:Y:S05]  /*0800*/  BSYNC.RECONVERGENT B0 ;  /* 0x0000000000007941 */ /* 0x000fea0003800200 */
.L_x_12:
[----:B------:R-:W-:Y:S05]  /*0810*/  @!P0 BRA `(.L_x_1) ;  /* 0x00000004001c8947 */ /* 0x000fea0003800000 */
[----:B------:R-:W-:-:S07]  /*0820*/  IMAD.MOV.U32 R10, RZ, RZ, 0x8 ;  /* 0x00000008ff0a7424 */ /* 0x000fce00078e00ff */
.L_x_16:
[----:B01234-:R-:W-:-:S04]  /*0830*/  LEA R21, R10, R11, 0x7 ;  /* 0x0000000b0a157211 */ /* 0x01ffc800078e38ff */
[----:B------:R-:W-:-:S13]  /*0840*/  ISETP.GE.AND P0, PT, R21, UR5, PT ;  /* 0x0000000515007c0c */ /* 0x000fda000bf06270 */
        /* <DEDUP_REMOVED lines=8> */
[----:B------:R-:W-:-:S04]  /*08d0*/  IMAD.WIDE R12, R17, 0x4, R4 ;  /* 0x00000004110c7825 */ /* 0x000fc800078e0204 */
[----:B------:R-:W-:Y:S01]  /*08e0*/  IMAD.WIDE R18, R17, 0x4, R6 ;  /* 0x0000000411127825 */ /* 0x000fe200078e0206 */
[----:B--2---:R-:W-:-:S05]  /*08f0*/  @!P0 SHF.L.U32 R20, R14, 0x1, RZ ;  /* 0x000000010e148819 */ /* 0x004fca00000006ff */
[----:B------:R0:W-:Y:S04]  /*0900*/  @!P0 STG.E desc[UR18][R22.64], R20 ;  /* 0x0000001416008986 */ /* 0x0001e8000c101912 */
[----:B---3--:R1:W-:Y:S04]  /*0910*/  @!P0 STG.E desc[UR18][R26.64], R25 ;  /* 0x000000191a008986 */ /* 0x0083e8000c101912 */
[----:B------:R-:W2:Y:S04]  /*0920*/  @!P1 LDG.E R16, desc[UR18][R12.64] ;  /* 0x000000120c109981 */ /* 0x000ea8000c1e1900 */
[----:B------:R-:W3:Y:S01]  /*0930*/  @!P1 LDG.E R29, desc[UR18][R18.64] ;  /* 0x00000012121d9981 */ /* 0x000ee2000c1e1900 */
[----:B------:R-:W-:-:S05]  /*0940*/  VIADD R14, R21, 0x100 ;  /* 0x00000100150e7836 */ /* 0x000fca0000000000 */
[----:B------:R-:W-:Y:S01]  /*0950*/  ISETP.GE.AND P0, PT, R14, UR5, PT ;  /* 0x000000050e007c0c */ /* 0x000fe2000bf06270 */
[----:B------:R-:W-:Y:S01]  /*0960*/  IMAD.WIDE R14, R17, 0x4, R8 ;  /* 0x00000004110e7825 */ /* 0x000fe200078e0208 */
[----:B--2---:R-:W-:-:S03]  /*0970*/  @!P1 SHF.L.U32 R24, R16, 0x1, RZ ;  /* 0x0000000110189819 */ /* 0x004fc600000006ff */
[----:B------:R-:W-:Y:S02]  /*0980*/  IMAD.WIDE R16, R17, 0x4, R2 ;  /* 0x0000000411107825 */ /* 0x000fe400078e0202 */
[----:B------:R-:W-:Y:S04]  /*0990*/  @!P1 STG.E desc[UR18][R14.64], R24 ;  /* 0x000000180e009986 */ /* 0x000fe8000c101912 */
[----:B---3--:R2:W-:Y:S04]  /*09a0*/  @!P1 STG.E desc[UR18][R16.64], R29 ;  /* 0x0000001d10009986 */ /* 0x0085e8000c101912 */
[----:B0-----:R-:W3:Y:S04]  /*09b0*/  @!P0 LDG.E R22, desc[UR18][R12.64+0x200] ;  /* 0x000200120c168981 */ /* 0x001ee8000c1e1900 */
[----:B-1----:R-:W4:Y:S01]  /*09c0*/  @!P0 LDG.E R25, desc[UR18][R18.64+0x200] ;  /* 0x0002001212198981 */ /* 0x002f22000c1e1900 */
[----:B------:R-:W-:-:S05]  /*09d0*/  VIADD R20, R21, 0x180 ;  /* 0x0000018015147836 */ /* 0x000fca0000000000 */
[----:B------:R-:W-:Y:S02]  /*09e0*/  ISETP.GE.AND P1, PT, R20, UR5, PT ;  /* 0x0000000514007c0c */ /* 0x000fe4000bf26270 */
[----:B---3--:R-:W-:-:S05]  /*09f0*/  @!P0 SHF.L.U32 R27, R22, 0x1, RZ ;  /* 0x00000001161b8819 */ /* 0x008fca00000006ff */
[----:B------:R-:W-:Y:S04]  /*0a00*/  @!P0 STG.E desc[UR18][R14.64+0x200], R27 ;  /* 0x0002001b0e008986 */ /* 0x000fe8000c101912 */
[----:B----4-:R0:W-:Y:S04]  /*0a10*/  @!P0 STG.E desc[UR18][R16.64+0x200], R25 ;  /* 0x0002001910008986 */ /* 0x0101e8000c101912 */
[----:B------:R-:W2:Y:S04]  /*0a20*/  @!P1 LDG.E R22, desc[UR18][R12.64+0x400] ;  /* 0x000400120c169981 */ /* 0x000ea8000c1e1900 */
[----:B------:R-:W3:Y:S01]  /*0a30*/  @!P1 LDG.E R23, desc[UR18][R18.64+0x400] ;  /* 0x0004001212179981 */ /* 0x000ee2000c1e1900 */
[----:B------:R-:W-:-:S05]  /*0a40*/  VIADD R20, R21, 0x200 ;  /* 0x0000020015147836 */ /* 0x000fca0000000000 */
[----:B------:R-:W-:Y:S02]  /*0a50*/  ISETP.GE.AND P0, PT, R20, UR5, PT ;  /* 0x0000000514007c0c */ /* 0x000fe4000bf06270 */
[----:B--2---:R-:W-:-:S05]  /*0a60*/  @!P1 SHF.L.U32 R29, R22, 0x1, RZ ;  /* 0x00000001161d9819 */ /* 0x004fca00000006ff */
[----:B------:R1:W-:Y:S04]  /*0a70*/  @!P1 STG.E desc[UR18][R14.64+0x400], R29 ;  /* 0x0004001d0e009986 */ /* 0x0003e8000c101912 */
[----:B---3--:R2:W-:Y:S04]  /*0a80*/  @!P1 STG.E desc[UR18][R16.64+0x400], R23 ;  /* 0x0004001710009986 */ /* 0x0085e8000c101912 */
[----:B------:R-:W0:Y:S04]  /*0a90*/  @!P0 LDG.E R22, desc[UR18][R12.64+0x600] ;  /* 0x000600120c168981 */ /* 0x000e28000c1e1900 */
[----:B------:R-:W3:Y:S01]  /*0aa0*/  @!P0 LDG.E R24, desc[UR18][R18.64+0x600] ;  /* 0x0006001212188981 */ /* 0x000ee2000c1e1900 */
[----:B------:R-:W-:-:S05]  /*0ab0*/  VIADD R20, R21, 0x280 ;  /* 0x0000028015147836 */ /* 0x000fca0000000000 */
[----:B------:R-:W-:Y:S02]  /*0ac0*/  ISETP.GE.AND P1, PT, R20, UR5, PT ;  /* 0x0000000514007c0c */ /* 0x000fe4000bf26270 */
[----:B0-----:R-:W-:-:S05]  /*0ad0*/  @!P0 SHF.L.U32 R25, R22, 0x1, RZ ;  /* 0x0000000116198819 */ /* 0x001fca00000006ff */
[----:B------:R0:W-:Y:S04]  /*0ae0*/  @!P0 STG.E desc[UR18][R14.64+0x600], R25 ;  /* 0x000600190e008986 */ /* 0x0001e8000c101912 */
[----:B---3--:R3:W-:Y:S04]  /*0af0*/  @!P0 STG.E desc[UR18][R16.64+0x600], R24 ;  /* 0x0006001810008986 */ /* 0x0087e8000c101912 */
[----:B------:R-:W1:Y:S04]  /*0b00*/  @!P1 LDG.E R22, desc[UR18][R12.64+0x800] ;  /* 0x000800120c169981 */ /* 0x000e68000c1e1900 */
[----:B------:R-:W4:Y:S01]  /*0b10*/  @!P1 LDG.E R27, desc[UR18][R18.64+0x800] ;  /* 0x00080012121b9981 */ /* 0x000f22000c1e1900 */
[----:B------:R-:W-:-:S05]  /*0b20*/  VIADD R20, R21, 0x300 ;  /* 0x0000030015147836 */ /* 0x000fca0000000000 */
[----:B------:R-:W-:Y:S02]  /*0b30*/  ISETP.GE.AND P0, PT, R20, UR5, PT ;  /* 0x0000000514007c0c */ /* 0x000fe4000bf06270 */
[----:B-1----:R-:W-:-:S05]  /*0b40*/  @!P1 SHF.L.U32 R29, R22, 0x1, RZ ;  /* 0x00000001161d9819 */ /* 0x002fca00000006ff */
[----:B------:R3:W-:Y:S04]  /*0b50*/  @!P1 STG.E desc[UR18][R14.64+0x800], R29 ;  /* 0x0008001d0e009986 */ /* 0x0007e8000c101912 */
[----:B----4-:R3:W-:Y:S04]  /*0b60*/  @!P1 STG.E desc[UR18][R16.64+0x800], R27 ;  /* 0x0008001b10009986 */ /* 0x0107e8000c101912 */
[----:B------:R-:W0:Y:S04]  /*0b70*/  @!P0 LDG.E R20, desc[UR18][R12.64+0xa00] ;  /* 0x000a00120c148981 */ /* 0x000e28000c1e1900 */
[----:B--2---:R-:W2:Y:S01]  /*0b80*/  @!P0 LDG.E R23, desc[UR18][R18.64+0xa00] ;  /* 0x000a001212178981 */ /* 0x004ea2000c1e1900 */
[----:B------:R-:W-:Y:S01]  /*0b90*/  IADD3 R21, PT, PT, R21, 0x380, RZ ;  /* 0x0000038015157810 */ /* 0x000fe20007ffe0ff */
[----:B------:R-:W-:Y:S01]  /*0ba0*/  VIADD R10, R10, 0x8 ;  /* 0x000000080a0a7836 */ /* 0x000fe20000000000 */
[----:B------:R-:W-:Y:S04]  /*0bb0*/  BSSY.RECONVERGENT B0, `(.L_x_14) ;  /* 0x000000c000007945 */ /* 0x000fe80003800200 */
[----:B------:R-:W-:Y:S01]  /*0bc0*/  ISETP.NE.AND P1, PT, R10, R0, PT ;  /* 0x000000000a00720c */ /* 0x000fe20003f25270 */
[----:B0-----:R-:W-:-:S05]  /*0bd0*/  @!P0 IMAD.SHL.U32 R25, R20, 0x2, RZ ;  /* 0x0000000214198824 */ /* 0x001fca00078e00ff */
[----:B------:R3:W-:Y:S04]  /*0be0*/  @!P0 STG.E desc[UR18][R14.64+0xa00], R25 ;  /* 0x000a00190e008986 */ /* 0x0007e8000c101912 */
[----:B--2---:R3:W-:Y:S01]  /*0bf0*/  @!P0 STG.E desc[UR18][R16.64+0xa00], R23 ;  /* 0x000a001710008986 */ /* 0x0047e2000c101912 */
[----:B------:R-:W-:-:S13]  /*0c00*/  ISETP.GE.AND P0, PT, R21, UR5, PT ;  /* 0x0000000515007c0c */ /* 0x000fda000bf06270 */
[----:B---3--:R-:W-:Y:S05]  /*0c10*/  @P0 BRA `(.L_x_15) ;  /* 0x0000000000140947 */ /* 0x008fea0003800000 */
[----:B------:R-:W2:Y:S04]  /*0c20*/  LDG.E R12, desc[UR18][R12.64+0xc00] ;  /* 0x000c00120c0c7981 */ /* 0x000ea8000c1e1900 */
[----:B------:R-:W3:Y:S01]  /*0c30*/  LDG.E R19, desc[UR18][R18.64+0xc00] ;  /* 0x000c001212137981 */ /* 0x000ee2000c1e1900 */
[----:B--2---:R-:W-:-:S05]  /*0c40*/  SHF.L.U32 R21, R12, 0x1, RZ ;  /* 0x000000010c157819 */ /* 0x004fca00000006ff */
[----:B------:R0:W-:Y:S04]  /*0c50*/  STG.E desc[UR18][R14.64+0xc00], R21 ;  /* 0x000c00150e007986 */ /* 0x0001e8000c101912 */
[----:B---3--:R0:W-:Y:S02]  /*0c60*/  STG.E desc[UR18][R16.64+0xc00], R19 ;  /* 0x000c001310007986 */ /* 0x0081e4000c101912 */
.L_x_15:
[----:B------:R-:W-:Y:S05]  /*0c70*/  BSYNC.RECONVERGENT B0 ;  /* 0x0000000000007941 */ /* 0x000fea0003800200 */
.L_x_14:
[----:B------:R-:W-:Y:S05]  /*0c80*/  @P1 BRA `(.L_x_16) ;  /* 0xfffffff800e81947 */ /* 0x000fea000383ffff */
.L_x_1:
[----:B------:R-:W-:-:S13]  /*0c90*/  ISETP.NE.AND P0, PT, RZ, UR6, PT ;  /* 0x00000006ff007c0c */ /* 0x000fda000bf05270 */
[----:B------:R-:W-:Y:S05]  /*0ca0*/  @!P0 EXIT ;  /* 0x000000000000894d */ /* 0x000fea0003800000 */
[----:B------:R-:W5:Y:S01]  /*0cb0*/  LDC R10, c[0x0][0x388] ;  /* 0x0000e200ff0a7b82 */ /* 0x000f620000000800 */
[----:B------:R-:W-:Y:S01]  /*0cc0*/  UISETP.GE.U32.AND UP0, UPT, UR6, 0x4, UPT ;  /* 0x000000040600788c */ /* 0x000fe2000bf06070 */
[----:B-----5:R-:W-:-:S04]  /*0cd0*/  LOP3.LUT R26, R10, 0x3, RZ, 0xc0, !PT ;  /* 0x000000030a1a7812 */ /* 0x020fc800078ec0ff */
[----:B------:R-:W-:-:S04]  /*0ce0*/  ISETP.NE.AND P2, PT, R26, RZ, PT ;  /* 0x000000ff1a00720c */ /* 0x000fc80003f45270 */
[----:B------:R-:W-:Y:S09]  /*0cf0*/  BRA.U !UP0, `(.L_x_17) ;  /* 0x0000000108b47547 */ /* 0x000ff2000b800000 */
[----:B0-----:R-:W-:-:S05]  /*0d00*/  IMAD R13, R0, 0x80, R11 ;  /* 0x00000080000d7824 */ /* 0x001fca00078e020b */
[----:B------:R-:W-:-:S13]  /*0d10*/  ISETP.GE.AND P0, PT, R13, UR5, PT ;  /* 0x000000050d007c0c */ /* 0x000fda000bf06270 */
[----:B-1234-:R-:W-:-:S04]  /*0d20*/  @!P0 IMAD.WIDE R20, R13, 0x4, R4 ;  /* 0x000000040d148825 */ /* 0x01efc800078e0204 */
[C---:B------:R-:W-:Y:S02]  /*0d30*/  @!P0 IMAD.WIDE R24, R13.reuse, 0x4, R6 ;  /* 0x000000040d188825 */ /* 0x040fe400078e0206 */
[----:B------:R-:W2:Y:S04]  /*0d40*/  @!P0 LDG.E R20, desc[UR18][R20.64] ;  /* 0x0000001214148981 */ /* 0x000ea8000c1e1900 */
[----:B------:R-:W3:Y:S01]  /*0d50*/  @!P0 LDG.E R12, desc[UR18][R24.64] ;  /* 0x00000012180c8981 */ /* 0x000ee2000c1e1900 */
[C---:B------:R-:W-:Y:S01]  /*0d60*/  IADD3 R23, PT, PT, R13.reuse, 0x80, RZ ;  /* 0x000000800d177810 */ /* 0x040fe20007ffe0ff */
[----:B------:R-:W-:-:S03]  /*0d70*/  @!P0 IMAD.WIDE R14, R13, 0x4, R8 ;  /* 0x000000040d0e8825 */ /* 0x000fc600078e0208 */
[----:B------:R-:W-:Y:S01]  /*0d80*/  ISETP.GE.AND P1, PT, R23, UR5, PT ;  /* 0x0000000517007c0c */ /* 0x000fe2000bf26270 */
[----:B------:R-:W-:-:S12]  /*0d90*/  @!P0 IMAD.WIDE R16, R13, 0x4, R2 ;  /* 0x000000040d108825 */ /* 0x000fd800078e0202 */
[----:B------:R-:W-:-:S04]  /*0da0*/  @!P1 IMAD.WIDE R18, R23, 0x4, R4 ;  /* 0x0000000417129825 */ /* 0x000fc800078e0204 */
[----:B------:R-:W-:-:S04]  /*0db0*/  @!P1 IMAD.WIDE R28, R23, 0x4, R6 ;  /* 0x00000004171c9825 */ /* 0x000fc800078e0206 */
[----:B--2---:R-:W-:-:S05]  /*0dc0*/  @!P0 IMAD.SHL.U32 R27, R20, 0x2, RZ ;  /* 0x00000002141b8824 */ /* 0x004fca00078e00ff */
[----:B------:R0:W-:Y:S04]  /*0dd0*/  @!P0 STG.E desc[UR18][R14.64], R27 ;  /* 0x0000001b0e008986 */ /* 0x0001e8000c101912 */
[----:B---3--:R1:W-:Y:S04]  /*0de0*/  @!P0 STG.E desc[UR18][R16.64], R12 ;  /* 0x0000000c10008986 */ /* 0x0083e8000c101912 */
[----:B------:R-:W2:Y:S04]  /*0df0*/  @!P1 LDG.E R18, desc[UR18][R18.64] ;  /* 0x0000001212129981 */ /* 0x000ea8000c1e1900 */
[----:B------:R-:W3:Y:S01]  /*0e00*/  @!P1 LDG.E R29, desc[UR18][R28.64] ;  /* 0x000000121c1d9981 */ /* 0x000ee2000c1e1900 */
[----:B0-----:R-:W-:Y:S01]  /*0e10*/  IADD3 R27, PT, PT, R13, 0x100, RZ ;  /* 0x000001000d1b7810 */ /* 0x001fe20007ffe0ff */
[----:B------:R-:W-:-:S03]  /*0e20*/  @!P1 IMAD.WIDE R20, R23, 0x4, R8 ;  /* 0x0000000417149825 */ /* 0x000fc600078e0208 */
[----:B------:R-:W-:Y:S01]  /*0e30*/  ISETP.GE.AND P0, PT, R27, UR5, PT ;  /* 0x000000051b007c0c */ /* 0x000fe2000bf06270 */
[----:B------:R-:W-:-:S12]  /*0e40*/  @!P1 IMAD.WIDE R22, R23, 0x4, R2 ;  /* 0x0000000417169825 */ /* 0x000fd800078e0202 */
[----:B------:R-:W-:-:S04]  /*0e50*/  @!P0 IMAD.WIDE R24, R27, 0x4, R4 ;  /* 0x000000041b188825 */ /* 0x000fc800078e0204 */
[----:B-1----:R-:W-:-:S04]  /*0e60*/  @!P0 IMAD.WIDE R16, R27, 0x4, R6 ;  /* 0x000000041b108825 */ /* 0x002fc800078e0206 */
[----:B--2---:R-:W-:-:S05]  /*0e70*/  @!P1 IMAD.SHL.U32 R14, R18, 0x2, RZ ;  /* 0x00000002120e9824 */ /* 0x004fca00078e00ff */
[----:B------:R-:W-:Y:S04]  /*0e80*/  @!P1 STG.E desc[UR18][R20.64], R14 ;  /* 0x0000000e14009986 */ /* 0x000fe8000c101912 */
[----:B---3--:R0:W-:Y:S04]  /*0e90*/  @!P1 STG.E desc[UR18][R22.64], R29 ;  /* 0x0000001d16009986 */ /* 0x0081e8000c101912 */
[----:B------:R-:W2:Y:S04]  /*0ea0*/  @!P0 LDG.E R24, desc[UR18][R24.64] ;  /* 0x0000001218188981 */ /* 0x000ea8000c1e1900 */
[----:B------:R-:W3:Y:S01]  /*0eb0*/  @!P0 LDG.E R25, desc[UR18][R16.64] ;  /* 0x0000001210198981 */ /* 0x000ee2000c1e1900 */
[----:B------:R-:W-:Y:S01]  /*0ec0*/  IADD3 R15, PT, PT, R13, 0x180, RZ ;  /* 0x000001800d0f7810 */ /* 0x000fe20007ffe0ff */
[----:B------:R-:W-:-:S03]  /*0ed0*/  @!P0 IMAD.WIDE R12, R27, 0x4, R8 ;  /* 0x000000041b0c8825 */ /* 0x000fc600078e0208 */
[----:B------:R-:W-:Y:S01]  /*0ee0*/  ISETP.GE.AND P1, PT, R15, UR5, PT ;  /* 0x000000050f007c0c */ /* 0x000fe2000bf26270 */
[----:B------:R-:W-:-:S12]  /*0ef0*/  @!P0 IMAD.WIDE R18, R27, 0x4, R2 ;  /* 0x000000041b128825 */ /* 0x000fd800078e0202 */
[----:B0-----:R-:W-:-:S04]  /*0f00*/  @!P1 IMAD.WIDE R28, R15, 0x4, R4 ;  /* 0x000000040f1c9825 */ /* 0x001fc800078e0204 */
[----:B------:R-:W-:-:S04]  /*0f10*/  @!P1 IMAD.WIDE R20, R15, 0x4, R6 ;  /* 0x000000040f149825 */ /* 0x000fc800078e0206 */
[----:B--2---:R-:W-:-:S05]  /*0f20*/  @!P0 IMAD.SHL.U32 R24, R24, 0x2, RZ ;  /* 0x0000000218188824 */ /* 0x004fca00078e00ff */
[----:B------:R0:W-:Y:S04]  /*0f30*/  @!P0 STG.E desc[UR18][R12.64], R24 ;  /* 0x000000180c008986 */ /* 0x0001e8000c101912 */
[----:B---3--:R0:W-:Y:S04]  /*0f40*/  @!P0 STG.E desc[UR18][R18.64], R25 ;  /* 0x0000001912008986 */ /* 0x0081e8000c101912 */
[----:B------:R-:W2:Y:S04]  /*0f50*/  @!P1 LDG.E R28, desc[UR18][R28.64] ;  /* 0x000000121c1c9981 */ /* 0x000ea8000c1e1900 */
[----:B------:R-:W3:Y:S01]  /*0f60*/  @!P1 LDG.E R21, desc[UR18][R20.64] ;  /* 0x0000001214159981 */ /* 0x000ee2000c1e1900 */
[----:B------:R-:W-:-:S04]  /*0f70*/  @!P1 IMAD.WIDE R16, R15, 0x4, R8 ;  /* 0x000000040f109825 */ /* 0x000fc800078e0208 */
[----:B------:R-:W-:-:S04]  /*0f80*/  @!P1 IMAD.WIDE R14, R15, 0x4, R2 ;  /* 0x000000040f0e9825 */ /* 0x000fc800078e0202 */
[----:B------:R-:W-:Y:S01]  /*0f90*/  VIADD R0, R0, 0x4 ;  /* 0x0000000400007836 */ /* 0x000fe20000000000 */
[----:B--2---:R-:W-:-:S05]  /*0fa0*/  @!P1 SHF.L.U32 R23, R28, 0x1, RZ ;  /* 0x000000011c179819 */ /* 0x004fca00000006ff */
[----:B------:R0:W-:Y:S04]  /*0fb0*/  @!P1 STG.E desc[UR18][R16.64], R23 ;  /* 0x0000001710009986 */ /* 0x0001e8000c101912 */
[----:B---3--:R0:W-:Y:S02]  /*0fc0*/  @!P1 STG.E desc[UR18][R14.64], R21 ;  /* 0x000000150e009986 */ /* 0x0081e4000c101912 */
.L_x_17:
[----:B------:R-:W-:Y:S05]  /*0fd0*/  @!P2 EXIT ;  /* 0x000000000000a94d */ /* 0x000fea0003800000 */
[----:B------:R-:W-:Y:S02]  /*0fe0*/  ISETP.NE.AND P0, PT, R26, 0x1, PT ;  /* 0x000000011a00780c */ /* 0x000fe40003f05270 */
[----:B------:R-:W-:-:S04]  /*0ff0*/  LOP3.LUT R10, R10, 0x1, RZ, 0xc0, !PT ;  /* 0x000000010a0a7812 */ /* 0x000fc800078ec0ff */
[----:B------:R-:W-:-:S07]  /*1000*/  ISETP.NE.U32.AND P2, PT, R10, 0x1, PT ;  /* 0x000000010a00780c */ /* 0x000fce0003f45070 */
[----:B------:R-:W-:Y:S06]  /*1010*/  @!P0 BRA `(.L_x_18) ;  /* 0x00000000005c8947 */ /* 0x000fec0003800000 */
[----:B01234-:R-:W-:-:S04]  /*1020*/  LEA R19, R0, R11, 0x7 ;  /* 0x0000000b00137211 */ /* 0x01ffc800078e38ff */
[----:B------:R-:W-:-:S13]  /*1030*/  ISETP.GE.AND P0, PT, R19, UR5, PT ;  /* 0x0000000513007c0c */ /* 0x000fda000bf06270 */
[----:B------:R-:W-:-:S04]  /*1040*/  @!P0 IMAD.WIDE R12, R19, 0x4, R4 ;  /* 0x00000004130c8825 */ /* 0x000fc800078e0204 */
[C---:B------:R-:W-:Y:S02]  /*1050*/  @!P0 IMAD.WIDE R14, R19.reuse, 0x4, R6 ;  /* 0x00000004130e8825 */ /* 0x040fe400078e0206 */
[----:B------:R-:W2:Y:S04]  /*1060*/  @!P0 LDG.E R12, desc[UR18][R12.64] ;  /* 0x000000120c0c8981 */ /* 0x000ea8000c1e1900 */
[----:B------:R-:W3:Y:S01]  /*1070*/  @!P0 LDG.E R25, desc[UR18][R14.64] ;  /* 0x000000120e198981 */ /* 0x000ee2000c1e1900 */
[C---:B------:R-:W-:Y:S02]  /*1080*/  VIADD R23, R19.reuse, 0x80 ;  /* 0x0000008013177836 */ /* 0x040fe40000000000 */
[----:B------:R-:W-:-:S03]  /*1090*/  @!P0 IMAD.WIDE R16, R19, 0x4, R8 ;  /* 0x0000000413108825 */ /* 0x000fc600078e0208 */
[----:B------:R-:W-:Y:S01]  /*10a0*/  ISETP.GE.AND P1, PT, R23, UR5, PT ;  /* 0x0000000517007c0c */ /* 0x000fe2000bf26270 */
[----:B------:R-:W-:-:S12]  /*10b0*/  @!P0 IMAD.WIDE R18, R19, 0x4, R2 ;  /* 0x0000000413128825 */ /* 0x000fd800078e0202 */
[----:B------:R-:W-:Y:S01]  /*10c0*/  @!P1 IMAD.WIDE R20, R23, 0x4, R4 ;  /* 0x0000000417149825 */ /* 0x000fe200078e0204 */
[----:B--2---:R-:W-:-:S03]  /*10d0*/  @!P0 SHF.L.U32 R27, R12, 0x1, RZ ;  /* 0x000000010c1b8819 */ /* 0x004fc600000006ff */
[C---:B------:R-:W-:Y:S02]  /*10e0*/  @!P1 IMAD.WIDE R12, R23.reuse, 0x4, R6 ;  /* 0x00000004170c9825 */ /* 0x040fe400078e0206 */
[----:B------:R0:W-:Y:S04]  /*10f0*/  @!P0 STG.E desc[UR18][R16.64], R27 ;  /* 0x0000001b10008986 */ /* 0x0001e8000c101912 */
[----:B---3--:R0:W-:Y:S04]  /*1100*/  @!P0 STG.E desc[UR18][R18.64], R25 ;  /* 0x0000001912008986 */ /* 0x0081e8000c101912 */
[----:B------:R-:W2:Y:S04]  /*1110*/  @!P1 LDG.E R20, desc[UR18][R20.64] ;  /* 0x0000001214149981 */ /* 0x000ea8000c1e1900 */
[----:B------:R-:W3:Y:S01]  /*1120*/  @!P1 LDG.E R13, desc[UR18][R12.64] ;  /* 0x000000120c0d9981 */ /* 0x000ee2000c1e1900 */
[----:B------:R-:W-:Y:S01]  /*1130*/  @!P1 IMAD.WIDE R14, R23, 0x4, R8 ;  /* 0x00000004170e9825 */ /* 0x000fe200078e0208 */
[----:B------:R-:W-:-:S03]  /*1140*/  IADD3 R0, PT, PT, R0, 0x2, RZ ;  /* 0x0000000200007810 */ /* 0x000fc60007ffe0ff */
[----:B------:R-:W-:-:S04]  /*1150*/  @!P1 IMAD.WIDE R22, R23, 0x4, R2 ;  /* 0x0000000417169825 */ /* 0x000fc800078e0202 */
[----:B--2---:R-:W-:-:S05]  /*1160*/  @!P1 IMAD.SHL.U32 R29, R20, 0x2, RZ ;  /* 0x00000002141d9824 */ /* 0x004fca00078e00ff */
[----:B------:R0:W-:Y:S04]  /*1170*/  @!P1 STG.E desc[UR18][R14.64], R29 ;  /* 0x0000001d0e009986 */ /* 0x0001e8000c101912 */
[----:B---3--:R0:W-:Y:S02]  /*1180*/  @!P1 STG.E desc[UR18][R22.64], R13 ;  /* 0x0000000d16009986 */ /* 0x0081e4000c101912 */
.L_x_18:
[----:B------:R-:W-:Y:S05]  /*1190*/  @P2 EXIT ;  /* 0x000000000000294d */ /* 0x000fea0003800000 */
[----:B0-----:R-:W-:-:S05]  /*11a0*/  IMAD R13, R0, 0x80, R11 ;  /* 0x00000080000d7824 */ /* 0x001fca00078e020b */
[----:B------:R-:W-:-:S13]  /*11b0*/  ISETP.GE.AND P0, PT, R13, UR5, PT ;  /* 0x000000050d007c0c */ /* 0x000fda000bf06270 */
[----:B------:R-:W-:Y:S05]  /*11c0*/  @P0 EXIT ;  /* 0x000000000000094d */ /* 0x000fea0003800000 */
[----:B------:R-:W-:-:S04]  /*11d0*/  IMAD.WIDE R4, R13, 0x4, R4 ;  /* 0x000000040d047825 */ /* 0x000fc800078e0204 */
[C---:B------:R-:W-:Y:S02]  /*11e0*/  IMAD.WIDE R6, R13.reuse, 0x4, R6 ;  /* 0x000000040d067825 */ /* 0x040fe400078e0206 */
[----:B------:R-:W5:Y:S04]  /*11f0*/  LDG.E R4, desc[UR18][R4.64] ;  /* 0x0000001204047981 */ /* 0x000f68000c1e1900 */
[----:B------:R-:W2:Y:S01]  /*1200*/  LDG.E R7, desc[UR18][R6.64] ;  /* 0x0000001206077981 */ /* 0x000ea2000c1e1900 */
[----:B------:R-:W-:-:S04]  /*1210*/  IMAD.WIDE R8, R13, 0x4, R8 ;  /* 0x000000040d087825 */ /* 0x000fc800078e0208 */
[----:B------:R-:W-:Y:S01]  /*1220*/  IMAD.WIDE R2, R13, 0x4, R2 ;  /* 0x000000040d027825 */ /* 0x000fe200078e0202 */
[----:B-----5:R-:W-:-:S05]  /*1230*/  SHF.L.U32 R11, R4, 0x1, RZ ;  /* 0x00000001040b7819 */ /* 0x020fca00000006ff */
[----:B------:R-:W-:Y:S04]  /*1240*/  STG.E desc[UR18][R8.64], R11 ;  /* 0x0000000b08007986 */ /* 0x000fe8000c101912 */
[----:B--2---:R-:W-:Y:S01]  /*1250*/  STG.E desc[UR18][R2.64], R7 ;  /* 0x0000000702007986 */ /* 0x004fe2000c101912 */
[----:B------:R-:W-:Y:S05]  /*1260*/  EXIT ;  /* 0x000000000000794d */ /* 0x000fea0003800000 */
.L_x_0:
[----:B------:R-:W-:-:S06]  /*1270*/  UISETP.GE.AND UP0, UPT, UR16, 0x1, UPT ;  /* 0x000000011000788c */ /* 0x000fcc000bf06270 */
[----:B------:R-:W-:-:S13]  /*1280*/  PLOP3.LUT P0, PT, PT, PT, UP0, 0x80, 0x8 ;  /* 0x000000000008781c */ /* 0x000fda0003f0f008 */
[----:B0-----:R-:W-:Y:S05]  /*1290*/  @!P0 EXIT ;  /* 0x000000000000894d */ /* 0x001fea0003800000 */
[----:B------:R-:W0:Y:S01]  /*12a0*/  S2R R13, SR_TID.X ;  /* 0x00000000000d7919 */ /* 0x000e220000002100 */
[----:B------:R-:W-:Y:S01]  /*12b0*/  UISETP.GE.U32.AND UP0, UPT, UR16, 0x8, UPT ;  /* 0x000000081000788c */ /* 0x000fe2000bf06070 */
[----:B------:R-:W-:-:S08]  /*12c0*/  UMOV UR4, URZ ;  /* 0x000000ff00047c82 */ /* 0x000fd00008000000 */
[----:B------:R-:W-:Y:S05]  /*12d0*/  BRA.U !UP0, `(.L_x_19) ;  /* 0x00000005085c7547 */ /* 0x000fea000b800000 */
[----:B------:R-:W1:Y:S01]  /*12e0*/  LDC.64 R4, c[0x0][0x390] ;  /* 0x0000e400ff047b82 */ /* 0x000e620000000a00 */
[----:B------:R-:W-:Y:S01]  /*12f0*/  UIADD3 UR4, UP0, UPT, UR22, 0x600, URZ ;  /* 0x0000060016047890 */ /* 0x000fe2000ff1e0ff */
[----:B0-----:R-:W-:-:S03]  /*1300*/  VIADD R0, R13, 0x80 ;  /* 0x000000800d007836 */ /* 0x001fc60000000000 */
[----:B------:R-:W-:Y:S02]  /*1310*/  UIADD3.X UR5, UPT, UPT, URZ, UR6, URZ, UP0, !UPT ;  /* 0x00000006ff057290 */ /* 0x000fe400087fe4ff */
[----:B------:R-:W-:Y:S01]  /*1320*/  UIADD3 UR12, UP1, UPT, UR4, UR12, URZ ;  /* 0x0000000c040c7290 */ /* 0x000fe2000ff3e0ff */
[----:B------:R-:W0:Y:S01]  /*1330*/  LDC.64 R6, c[0x0][0x3a0] ;  /* 0x0000e800ff067b82 */ /* 0x000e220000000a00 */
[----:B------:R-:W-:Y:S02]  /*1340*/  UIADD3 UR14, UP0, UPT, UR4, UR14, URZ ;  /* 0x0000000e040e7290 */ /* 0x000fe4000ff1e0ff */
[----:B------:R-:W-:Y:S02]  /*1350*/  UIADD3.X UR13, UPT, UPT, UR5, UR13, URZ, UP1, !UPT ;  /* 0x0000000d050d7290 */ /* 0x000fe40008ffe4ff */
[----:B------:R-:W-:Y:S02]  /*1360*/  UIADD3.X UR15, UPT, UPT, UR5, UR15, URZ, UP0, !UPT ;  /* 0x0000000f050f7290 */ /* 0x000fe400087fe4ff */
[----:B------:R-:W-:Y:S01]  /*1370*/  UIADD3 UR10, UP0, UPT, UR4, UR10, URZ ;  /* 0x0000000a040a7290 */ /* 0x000fe2000ff1e0ff */
[----:B------:R-:W2:Y:S01]  /*1380*/  LDC.64 R8, c[0x0][0x3a8] ;  /* 0x0000ea00ff087b82 */ /* 0x000ea20000000a00 */
[----:B------:R-:W-:-:S02]  /*1390*/  UIADD3 UR8, UP1, UPT, UR4, UR8, URZ ;  /* 0x0000000804087290 */ /* 0x000fc4000ff3e0ff */
[----:B------:R-:W-:Y:S02]  /*13a0*/  ULOP3.LUT UR4, UR16, 0x7ffffff8, URZ, 0xc0, !UPT ;  /* 0x7ffffff810047892 */ /* 0x000fe4000f8ec0ff */
[----:B------:R-:W-:Y:S02]  /*13b0*/  UIADD3.X UR11, UPT, UPT, UR5, UR11, URZ, UP0, !UPT ;  /* 0x0000000b050b7290 */ /* 0x000fe400087fe4ff */
[----:B------:R-:W-:Y:S01]  /*13c0*/  UIADD3.X UR5, UPT, UPT, UR5, UR9, URZ, UP1, !UPT ;  /* 0x0000000905057290 */ /* 0x000fe20008ffe4ff */
[----:B------:R-:W3:Y:S01]  /*13d0*/  LDC.64 R10, c[0x0][0x398] ;  /* 0x0000e600ff0a7b82 */ /* 0x000ee20000000a00 */
[----:B-1----:R-:W-:Y:S01]  /*13e0*/  IMAD.WIDE.U32 R4, R13, 0x4, R4 ;  /* 0x000000040d047825 */ /* 0x002fe200078e0004 */
[----:B------:R-:W-:-:S03]  /*13f0*/  UIADD3 UR7, UPT, UPT, -UR4, URZ, URZ ;  /* 0x000000ff04077290 */ /* 0x000fc6000fffe1ff */
[----:B0-----:R-:W-:-:S04]  /*1400*/  IMAD.WIDE.U32 R6, R13, 0x4, R6 ;  /* 0x000000040d067825 */ /* 0x001fc800078e0006 */
[----:B--2---:R-:W-:-:S04]  /*1410*/  IMAD.WIDE.U32 R8, R13, 0x4, R8 ;  /* 0x000000040d087825 */ /* 0x004fc800078e0008 */
[----:B---3--:R-:W-:-:S07]  /*1420*/  IMAD.WIDE.U32 R10, R13, 0x4, R10 ;  /* 0x000000040d0a7825 */ /* 0x008fce00078e000a */
.L_x_20:
[----:B----4-:R-:W-:-:S04]  /*1430*/  IADD3 R16, P0, PT, R6, UR22, RZ ;  /* 0x0000001606107c10 */ /* 0x010fc8000ff1e0ff */
[----:B------:R-:W-:Y:S02]  /*1440*/  IADD3.X R17, PT, PT, R7, UR6, RZ, P0, !PT ;  /* 0x0000000607117c10 */ /* 0x000fe400087fe4ff */
[----:B------:R-:W-:-:S03]  /*1450*/  IADD3 R18, P0, PT, R8, UR22, RZ ;  /* 0x0000001608127c10 */ /* 0x000fc6000ff1e0ff */
[----:B------:R-:W2:Y:S01]  /*1460*/  LDG.E R16, desc[UR18][R16.64] ;  /* 0x0000001210107981 */ /* 0x000ea2000c1e1900 */
[----:B------:R-:W-:-:S05]  /*1470*/  IADD3.X R19, PT, PT, R9, UR6, RZ, P0, !PT ;  /* 0x0000000609137c10 */ /* 0x000fca00087fe4ff */
[----:B------:R-:W3:Y:S01]  /*1480*/  LDG.E R25, desc[UR18][R18.64] ;  /* 0x0000001212197981 */ /* 0x000ee2000c1e1900 */
[----:B------:R-:W-:Y:S01]  /*1490*/  IADD3 R20, P0, PT, R4, UR22, RZ ;  /* 0x0000001604147c10 */ /* 0x000fe2000ff1e0ff */
[----:B------:R-:W-:Y:S01]  /*14a0*/  IMAD.U32 R13, RZ, RZ, UR13 ;  /* 0x0000000dff0d7e24 */ /* 0x000fe2000f8e00ff */
[----:B------:R-:W-:Y:S01]  /*14b0*/  IADD3 R22, P1, PT, R10, UR22, RZ ;  /* 0x000000160a167c10 */ /* 0x000fe2000ff3e0ff */
[----:B------:R-:W-:Y:S01]  /*14c0*/  IMAD.U32 R15, RZ, RZ, UR15 ;  /* 0x0000000fff0f7e24 */ /* 0x000fe2000f8e00ff */
[----:B------:R-:W-:Y:S02]  /*14d0*/  MOV R12, UR12 ;  /* 0x0000000c000c7c02 */ /* 0x000fe40008000f00 */
[----:B------:R-:W-:Y:S02]  /*14e0*/  IADD3.X R21, PT, PT, R5, UR6, RZ, P0, !PT ;  /* 0x0000000605157c10 */ /* 0x000fe400087fe4ff */
[----:B------:R-:W-:Y:S01]  /*14f0*/  IADD3.X R23, PT, PT, R11, UR6, RZ, P1, !PT ;  /* 0x000000060b177c10 */ /* 0x000fe20008ffe4ff */
[----:B------:R-:W-:Y:S01]  /*1500*/  IMAD.WIDE R12, R0, 0x4, R12 ;  /* 0x00000004000c7825 */ /* 0x000fe200078e020c */
[----:B------:R-:W-:-:S05]  /*1510*/  MOV R14, UR14 ;  /* 0x0000000e000e7c02 */ /* 0x000fca0008000f00 */
[----:B------:R-:W-:Y:S01]  /*1520*/  IMAD.WIDE R14, R0, 0x4, R14 ;  /* 0x00000004000e7825 */ /* 0x000fe200078e020e */
[----:B--2---:R-:W-:-:S05]  /*1530*/  SHF.L.U32 R27, R16, 0x1, RZ ;  /* 0x00000001101b7819 */ /* 0x004fca00000006ff */
[----:B------:R0:W-:Y:S04]  /*1540*/  STG.E desc[UR18][R20.64], R27 ;  /* 0x0000001b14007986 */ /* 0x0001e8000c101912 */
[----:B---3--:R1:W-:Y:S04]  /*1550*/  STG.E desc[UR18][R22.64], R25 ;  /* 0x0000001916007986 */ /* 0x0083e8000c101912 */
[----:B------:R-:W2:Y:S04]  /*1560*/  LDG.E R24, desc[UR18][R12.64+-0x600] ;  /* 0xfffa00120c187981 */ /* 0x000ea8000c1e1900 */
[----:B------:R-:W3:Y:S01]  /*1570*/  LDG.E R29, desc[UR18][R14.64+-0x600] ;  /* 0xfffa00120e1d7981 */ /* 0x000ee2000c1e1900 */
[----:B------:R-:W-:Y:S01]  /*1580*/  MOV R17, UR5 ;  /* 0x0000000500117c02 */ /* 0x000fe20008000f00 */
[----:B------:R-:W-:Y:S01]  /*1590*/  IMAD.U32 R16, RZ, RZ, UR8 ;  /* 0x00000008ff107e24 */ /* 0x000fe2000f8e00ff */
[----:B------:R-:W-:Y:S01]  /*15a0*/  MOV R19, UR11 ;  /* 0x0000000b00137c02 */ /* 0x000fe20008000f00 */
[----:B------:R-:W-:-:S02]  /*15b0*/  IMAD.U32 R18, RZ, RZ, UR10 ;  /* 0x0000000aff127e24 */ /* 0x000fc4000f8e00ff */
[----:B------:R-:W-:-:S04]  /*15c0*/  IMAD.WIDE R16, R0, 0x4, R16 ;  /* 0x0000000400107825 */ /* 0x000fc800078e0210 */
[----:B------:R-:W-:-:S04]  /*15d0*/  IMAD.WIDE R18, R0, 0x4, R18 ;  /* 0x0000000400127825 */ /* 0x000fc800078e0212 */
[----:B--2---:R-:W-:-:S05]  /*15e0*/  IMAD.SHL.U32 R24, R24, 0x2, RZ ;  /* 0x0000000218187824 */ /* 0x004fca00078e00ff */
[----:B------:R-:W-:Y:S04]  /*15f0*/  STG.E desc[UR18][R16.64+-0x600], R24 ;  /* 0xfffa001810007986 */ /* 0x000fe8000c101912 */
[----:B---3--:R2:W-:Y:S04]  /*1600*/  STG.E desc[UR18][R18.64+-0x600], R29 ;  /* 0xfffa001d12007986 */ /* 0x0085e8000c101912 */
[----:B0-----:R-:W1:Y:S04]  /*1610*/  LDG.E R20, desc[UR18][R12.64+-0x400] ;  /* 0xfffc00120c147981 */ /* 0x001e68000c1e1900 */
[----:B------:R-:W3:Y:S01]  /*1620*/  LDG.E R21, desc[UR18][R14.64+-0x400] ;  /* 0xfffc00120e157981 */ /* 0x000ee2000c1e1900 */
[----:B-1----:R-:W-:-:S05]  /*1630*/  SHF.L.U32 R23, R20, 0x1, RZ ;  /* 0x0000000114177819 */ /* 0x002fca00000006ff */
[----:B------:R-:W-:Y:S04]  /*1640*/  STG.E desc[UR18][R16.64+-0x400], R23 ;  /* 0xfffc001710007986 */ /* 0x000fe8000c101912 */
[----:B---3--:R0:W-:Y:S04]  /*1650*/  STG.E desc[UR18][R18.64+-0x400], R21 ;  /* 0xfffc001512007986 */ /* 0x0081e8000c101912 */
[----:B------:R-:W3:Y:S04]  /*1660*/  LDG.E R20, desc[UR18][R12.64+-0x200] ;  /* 0xfffe00120c147981 */ /* 0x000ee8000c1e1900 */
[----:B------:R-:W4:Y:S01]  /*1670*/  LDG.E R25, desc[UR18][R14.64+-0x200] ;  /* 0xfffe00120e197981 */ /* 0x000f22000c1e1900 */
[----:B---3--:R-:W-:-:S05]  /*1680*/  SHF.L.U32 R27, R20, 0x1, RZ ;  /* 0x00000001141b7819 */ /* 0x008fca00000006ff */
[----:B------:R-:W-:Y:S04]  /*1690*/  STG.E desc[UR18][R16.64+-0x200], R27 ;  /* 0xfffe001b10007986 */ /* 0x000fe8000c101912 */
[----:B----4-:R1:W-:Y:S04]  /*16a0*/  STG.E desc[UR18][R18.64+-0x200], R25 ;  /* 0xfffe001912007986 */ /* 0x0103e8000c101912 */
[----:B------:R-:W3:Y:S04]  /*16b0*/  LDG.E R20, desc[UR18][R12.64] ;  /* 0x000000120c147981 */ /* 0x000ee8000c1e1900 */
[----:B--2---:R-:W2:Y:S01]  /*16c0*/  LDG.E R29, desc[UR18][R14.64] ;  /* 0x000000120e1d7981 */ /* 0x004ea2000c1e1900 */
[----:B---3--:R-:W-:-:S05]  /*16d0*/  IMAD.SHL.U32 R20, R20, 0x2, RZ ;  /* 0x0000000214147824 */ /* 0x008fca00078e00ff */
[----:B------:R3:W-:Y:S04]  /*16e0*/  STG.E desc[UR18][R16.64], R20 ;  /* 0x0000001410007986 */ /* 0x0007e8000c101912 */
[----:B--2---:R2:W-:Y:S04]  /*16f0*/  STG.E desc[UR18][R18.64], R29 ;  /* 0x0000001d12007986 */ /* 0x0045e8000c101912 */
[----:B0-----:R-:W4:Y:S04]  /*1700*/  LDG.E R21, desc[UR18][R12.64+0x200] ;  /* 0x000200120c157981 */ /* 0x001f28000c1e1900 */
[----:B------:R-:W5:Y:S01]  /*1710*/  LDG.E R23, desc[UR18][R14.64+0x200] ;  /* 0x000200120e177981 */ /* 0x000f62000c1e1900 */
[----:B----4-:R-:W-:-:S05]  /*1720*/  SHF.L.U32 R21, R21, 0x1, RZ ;  /* 0x0000000115157819 */ /* 0x010fca00000006ff */
[----:B------:R4:W-:Y:S04]  /*1730*/  STG.E desc[UR18][R16.64+0x200], R21 ;  /* 0x0002001510007986 */ /* 0x0009e8000c101912 */
[----:B-----5:R4:W-:Y:S04]  /*1740*/  STG.E desc[UR18][R18.64+0x200], R23 ;  /* 0x0002001712007986 */ /* 0x0209e8000c101912 */
[----:B------:R-:W5:Y:S04]  /*1750*/  LDG.E R22, desc[UR18][R12.64+0x400] ;  /* 0x000400120c167981 */ /* 0x000f68000c1e1900 */
[----:B-1----:R-:W3:Y:S01]  /*1760*/  LDG.E R25, desc[UR18][R14.64+0x400] ;  /* 0x000400120e197981 */ /* 0x002ee2000c1e1900 */
[----:B-----5:R-:W-:-:S05]  /*1770*/  SHF.L.U32 R27, R22, 0x1, RZ ;  /* 0x00000001161b7819 */ /* 0x020fca00000006ff */
[----:B------:R4:W-:Y:S04]  /*1780*/  STG.E desc[UR18][R16.64+0x400], R27 ;  /* 0x0004001b10007986 */ /* 0x0009e8000c101912 */
[----:B---3--:R4:W-:Y:S04]  /*1790*/  STG.E desc[UR18][R18.64+0x400], R25 ;  /* 0x0004001912007986 */ /* 0x0089e8000c101912 */
[----:B------:R-:W3:Y:S04]  /*17a0*/  LDG.E R20, desc[UR18][R12.64+0x600] ;  /* 0x000600120c147981 */ /* 0x000ee8000c1e1900 */
[----:B--2---:R-:W2:Y:S01]  /*17b0*/  LDG.E R29, desc[UR18][R14.64+0x600] ;  /* 0x000600120e1d7981 */ /* 0x004ea2000c1e1900 */
[----:B------:R-:W-:Y:S01]  /*17c0*/  UIADD3 UR22, UP0, UPT, UR22, 0x1000, URZ ;  /* 0x0000100016167890 */ /* 0x000fe2000ff1e0ff */
[----:B------:R-:W-:Y:S01]  /*17d0*/  IADD3 R0, PT, PT, R0, 0x400, RZ ;  /* 0x0000040000007810 */ /* 0x000fe20007ffe0ff */
[----:B------:R-:W-:-:S02]  /*17e0*/  UIADD3 UR7, UPT, UPT, UR7, 0x8, URZ ;  /* 0x0000000807077890 */ /* 0x000fc4000fffe0ff */
[----:B------:R-:W-:Y:S02]  /*17f0*/  UIADD3.X UR6, UPT, UPT, URZ, UR6, URZ, UP0, !UPT ;  /* 0x00000006ff067290 */ /* 0x000fe400087fe4ff */
[----:B------:R-:W-:Y:S01]  /*1800*/  UISETP.NE.AND UP0, UPT, UR7, URZ, UPT ;  /* 0x000000ff0700728c */ /* 0x000fe2000bf05270 */
[----:B---3--:R-:W-:-:S05]  /*1810*/  IMAD.SHL.U32 R20, R20, 0x2, RZ ;  /* 0x0000000214147824 */ /* 0x008fca00078e00ff */
[----:B------:R4:W-:Y:S04]  /*1820*/  STG.E desc[UR18][R16.64+0x600], R20 ;  /* 0x0006001410007986 */ /* 0x0009e8000c101912 */
[----:B--2---:R4:W-:Y:S01]  /*1830*/  STG.E desc[UR18][R18.64+0x600], R29 ;  /* 0x0006001d12007986 */ /* 0x0049e2000c101912 */
[----:B------:R-:W-:Y:S05]  /*1840*/  BRA.U UP0, `(.L_x_20) ;  /* 0xfffffff900f87547 */ /* 0x000fea000b83ffff */
.L_x_19:
[----:B----4-:R-:W1:Y:S02]  /*1850*/  LDC R18, c[0x0][0x388] ;  /* 0x0000e200ff127b82 */ /* 0x010e640000000800 */
[----:B-1----:R-:W-:-:S04]  /*1860*/  LOP3.LUT R6, R18, 0x7, RZ, 0xc0, !PT ;  /* 0x0000000712067812 */ /* 0x002fc800078ec0ff */
[----:B------:R-:W-:-:S13]  /*1870*/  ISETP.NE.AND P0, PT, R6, RZ, PT ;  /* 0x000000ff0600720c */ /* 0x000fda0003f05270 */
[----:B------:R-:W-:Y:S05]  /*1880*/  @!P0 EXIT ;  /* 0x000000000000894d */ /* 0x000fea0003800000 */
[----:B------:R-:W-:Y:S01]  /*1890*/  SHF.L.U32 R4, R18, 0x7, RZ ;  /* 0x0000000712047819 */ /* 0x000fe200000006ff */
[----:B------:R-:W1:Y:S01]  /*18a0*/  LDCU.128 UR8, c[0x0][0x3a0] ;  /* 0x00007400ff0877ac */ /* 0x000e620008000c00 */
[----:B------:R-:W-:Y:S02]  /*18b0*/  ISETP.GE.U32.AND P0, PT, R6, 0x4, PT ;  /* 0x000000040600780c */ /* 0x000fe40003f06070 */
[----:B------:R-:W-:Y:S01]  /*18c0*/  SHF.R.S32.HI R0, RZ, 0x1f, R4 ;  /* 0x0000001fff007819 */ /* 0x000fe20000011404 */
[----:B------:R-:W2:Y:S01]  /*18d0*/  LDCU.64 UR6, c[0x0][0x390] ;  /* 0x00007200ff0677ac */ /* 0x000ea20008000a00 */
[----:B------:R-:W-:Y:S01]  /*18e0*/  IMAD.WIDE.U32 R4, R4, UR20, RZ ;  /* 0x0000001404047c25 */ /* 0x000fe2000f8e00ff */
[----:B------:R-:W-:-:S03]  /*18f0*/  LOP3.LUT R22, R18, 0x3, RZ, 0xc0, !PT ;  /* 0x0000000312167812 */ /* 0x000fc600078ec0ff */
[----:B------:R-:W-:Y:S01]  /*1900*/  IMAD R7, R0, UR20, RZ ;  /* 0x0000001400077c24 */ /* 0x000fe2000f8e02ff */
[----:B------:R-:W-:Y:S02]  /*1910*/  SHF.L.U32 R0, R4, 0x2, RZ ;  /* 0x0000000204007819 */ /* 0x000fe400000006ff */
[----:B------:R-:W-:Y:S01]  /*1920*/  ISETP.NE.AND P1, PT, R22, RZ, PT ;  /* 0x000000ff1600720c */ /* 0x000fe20003f25270 */
[----:B------:R-:W-:-:S05]  /*1930*/  IMAD.IADD R7, R5, 0x1, R7 ;  /* 0x0000000105077824 */ /* 0x000fca00078e0207 */
[----:B------:R-:W-:Y:S02]  /*1940*/  SHF.L.U64.HI R5, R4, 0x2, R7 ;  /* 0x0000000204057819 */ /* 0x000fe40000010207 */
[C---:B-1----:R-:W-:Y:S02]  /*1950*/  IADD3 R8, P2, PT, R0.reuse, UR8, RZ ;  /* 0x0000000800087c10 */ /* 0x042fe4000ff5e0ff */
[C---:B------:R-:W-:Y:S02]  /*1960*/  IADD3 R6, P3, PT, R0.reuse, UR10, RZ ;  /* 0x0000000a00067c10 */ /* 0x040fe4000ff7e0ff */
[----:B--2---:R-:W-:Y:S02]  /*1970*/  IADD3 R4, P4, PT, R0, UR6, RZ ;  /* 0x0000000600047c10 */ /* 0x004fe4000ff9e0ff */
[----:B------:R-:W1:Y:S01]  /*1980*/  S2R R0, SR_TID.X ;  /* 0x0000000000007919 */ /* 0x000e620000002100 */
[C---:B------:R-:W-:Y:S02]  /*1990*/  IADD3.X R9, PT, PT, R5.reuse, UR9, RZ, P2, !PT ;  /* 0x0000000905097c10 */ /* 0x040fe400097fe4ff */
[----:B------:R-:W-:-:S02]  /*19a0*/  IADD3.X R7, PT, PT, R5, UR11, RZ, P3, !PT ;  /* 0x0000000b05077c10 */ /* 0x000fc40009ffe4ff */
[----:B------:R-:W-:Y:S01]  /*19b0*/  IADD3.X R5, PT, PT, R5, UR7, RZ, P4, !PT ;  /* 0x0000000705057c10 */ /* 0x000fe2000a7fe4ff */
[----:B------:R-:W-:Y:S06]  /*19c0*/  @!P0 BRA `(.L_x_21) ;  /* 0x00000000006c8947 */ /* 0x000fec0003800000 */
[----:B------:R-:W-:-:S05]  /*19d0*/  MOV R17, UR4 ;  /* 0x0000000400117c02 */ /* 0x000fca0008000f00 */
[----:B-1----:R-:W-:-:S04]  /*19e0*/  IMAD R17, R17, 0x80, R0 ;  /* 0x0000008011117824 */ /* 0x002fc800078e0200 */
[----:B------:R-:W-:-:S04]  /*19f0*/  IMAD.WIDE R14, R17, 0x4, R8 ;  /* 0x00000004110e7825 */ /* 0x000fc800078e0208 */
[C---:B------:R-:W-:Y:S01]  /*1a00*/  IMAD.WIDE R10, R17.reuse, 0x4, R6 ;  /* 0x00000004110a7825 */ /* 0x040fe200078e0206 */
[----:B------:R-:W2:Y:S04]  /*1a10*/  LDG.E R16, desc[UR18][R14.64] ;  /* 0x000000120e107981 */ /* 0x000ea8000c1e1900 */
[----:B------:R-:W3:Y:S01]  /*1a20*/  LDG.E R19, desc[UR18][R10.64] ;  /* 0x000000120a137981 */ /* 0x000ee2000c1e1900 */
[----:B0-----:R-:W-:Y:S01]  /*1a30*/  IMAD.WIDE R12, R17, 0x4, R4 ;  /* 0x00000004110c7825 */ /* 0x001fe200078e0204 */
[----:B--2---:R-:W-:-:S03]  /*1a40*/  SHF.L.U32 R21, R16, 0x1, RZ ;  /* 0x0000000110157819 */ /* 0x004fc600000006ff */
[----:B------:R-:W-:Y:S02]  /*1a50*/  IMAD.WIDE R16, R17, 0x4, R2 ;  /* 0x0000000411107825 */ /* 0x000fe400078e0202 */
[----:B------:R-:W-:Y:S04]  /*1a60*/  STG.E desc[UR18][R12.64], R21 ;  /* 0x000000150c007986 */ /* 0x000fe8000c101912 */
[----:B---3--:R0:W-:Y:S04]  /*1a70*/  STG.E desc[UR18][R16.64], R19 ;  /* 0x0000001310007986 */ /* 0x0081e8000c101912 */
[----:B------:R-:W2:Y:S04]  /*1a80*/  LDG.E R20, desc[UR18][R14.64+0x200] ;  /* 0x000200120e147981 */ /* 0x000ea8000c1e1900 */
[----:B------:R-:W3:Y:S01]  /*1a90*/  LDG.E R23, desc[UR18][R10.64+0x200] ;  /* 0x000200120a177981 */ /* 0x000ee2000c1e1900 */
[----:B--2---:R-:W-:-:S05]  /*1aa0*/  SHF.L.U32 R25, R20, 0x1, RZ ;  /* 0x0000000114197819 */ /* 0x004fca00000006ff */
[----:B------:R2:W-:Y:S04]  /*1ab0*/  STG.E desc[UR18][R12.64+0x200], R25 ;  /* 0x000200190c007986 */ /* 0x0005e8000c101912 */
[----:B---3--:R2:W-:Y:S04]  /*1ac0*/  STG.E desc[UR18][R16.64+0x200], R23 ;  /* 0x0002001710007986 */ /* 0x0085e8000c101912 */
[----:B------:R-:W3:Y:S04]  /*1ad0*/  LDG.E R20, desc[UR18][R14.64+0x400] ;  /* 0x000400120e147981 */ /* 0x000ee8000c1e1900 */
[----:B------:R-:W4:Y:S01]  /*1ae0*/  LDG.E R27, desc[UR18][R10.64+0x400] ;  /* 0x000400120a1b7981 */ /* 0x000f22000c1e1900 */
[----:B---3--:R-:W-:-:S05]  /*1af0*/  IMAD.SHL.U32 R29, R20, 0x2, RZ ;  /* 0x00000002141d7824 */ /* 0x008fca00078e00ff */
[----:B------:R2:W-:Y:S04]  /*1b00*/  STG.E desc[UR18][R12.64+0x400], R29 ;  /* 0x0004001d0c007986 */ /* 0x0005e8000c101912 */
[----:B----4-:R2:W-:Y:S04]  /*1b10*/  STG.E desc[UR18][R16.64+0x400], R27 ;  /* 0x0004001b10007986 */ /* 0x0105e8000c101912 */
[----:B0-----:R-:W3:Y:S04]  /*1b20*/  LDG.E R19, desc[UR18][R14.64+0x600] ;  /* 0x000600120e137981 */ /* 0x001ee8000c1e1900 */
[----:B------:R-:W4:Y:S01]  /*1b30*/  LDG.E R21, desc[UR18][R10.64+0x600] ;  /* 0x000600120a157981 */ /* 0x000f22000c1e1900 */
[----:B------:R-:W-:Y:S01]  /*1b40*/  UIADD3 UR4, UPT, UPT, UR4, 0x4, URZ ;  /* 0x0000000404047890 */ /* 0x000fe2000fffe0ff */
[----:B---3--:R-:W-:-:S05]  /*1b50*/  SHF.L.U32 R19, R19, 0x1, RZ ;  /* 0x0000000113137819 */ /* 0x008fca00000006ff */
[----:B------:R2:W-:Y:S04]  /*1b60*/  STG.E desc[UR18][R12.64+0x600], R19 ;  /* 0x000600130c007986 */ /* 0x0005e8000c101912 */
[----:B----4-:R2:W-:Y:S02]  /*1b70*/  STG.E desc[UR18][R16.64+0x600], R21 ;  /* 0x0006001510007986 */ /* 0x0105e4000c101912 */
.L_x_21:
[----:B------:R-:W-:Y:S05]  /*1b80*/  @!P1 EXIT ;  /* 0x000000000000994d */ /* 0x000fea0003800000 */
[----:B------:R-:W-:Y:S02]  /*1b90*/  ISETP.NE.AND P0, PT, R22, 0x1, PT ;  /* 0x000000011600780c */ /* 0x000fe40003f05270 */
[----:B------:R-:W-:-:S04]  /*1ba0*/  LOP3.LUT R18, R18, 0x1, RZ, 0xc0, !PT ;  /* 0x0000000112127812 */ /* 0x000fc800078ec0ff */
[----:B------:R-:W-:-:S07]  /*1bb0*/  ISETP.NE.U32.AND P1, PT, R18, 0x1, PT ;  /* 0x000000011200780c */ /* 0x000fce0003f25070 */
[----:B------:R-:W-:Y:S06]  /*1bc0*/  @!P0 BRA `(.L_x_22) ;  /* 0x0000000000448947 */ /* 0x000fec0003800000 */
[----:B--2---:R-:W-:-:S05]  /*1bd0*/  MOV R17, UR4 ;  /* 0x0000000400117c02 */ /* 0x004fca0008000f00 */
[----:B-1----:R-:W-:-:S04]  /*1be0*/  IMAD R17, R17, 0x80, R0 ;  /* 0x0000008011117824 */ /* 0x002fc800078e0200 */
[----:B0-----:R-:W-:-:S04]  /*1bf0*/  IMAD.WIDE R12, R17, 0x4, R8 ;  /* 0x00000004110c7825 */ /* 0x001fc800078e0208 */
[C---:B------:R-:W-:Y:S01]  /*1c00*/  IMAD.WIDE R14, R17.reuse, 0x4, R6 ;  /* 0x00000004110e7825 */ /* 0x040fe200078e0206 */
[----:B------:R-:W2:Y:S04]  /*1c10*/  LDG.E R16, desc[UR18][R12.64] ;  /* 0x000000120c107981 */ /* 0x000ea8000c1e1900 */
[----:B------:R-:W3:Y:S01]  /*1c20*/  LDG.E R19, desc[UR18][R14.64] ;  /* 0x000000120e137981 */ /* 0x000ee2000c1e1900 */
[----:B------:R-:W-:Y:S01]  /*1c30*/  IMAD.WIDE R10, R17, 0x4, R4 ;  /* 0x00000004110a7825 */ /* 0x000fe200078e0204 */
[----:B--2---:R-:W-:-:S03]  /*1c40*/  SHF.L.U32 R21, R16, 0x1, RZ ;  /* 0x0000000110157819 */ /* 0x004fc600000006ff */
[----:B------:R-:W-:Y:S02]  /*1c50*/  IMAD.WIDE R16, R17, 0x4, R2 ;  /* 0x0000000411107825 */ /* 0x000fe400078e0202 */
[----:B------:R4:W-:Y:S04]  /*1c60*/  STG.E desc[UR18][R10.64], R21 ;  /* 0x000000150a007986 */ /* 0x0009e8000c101912 */
[----:B---3--:R4:W-:Y:S04]  /*1c70*/  STG.E desc[UR18][R16.64], R19 ;  /* 0x0000001310007986 */ /* 0x0089e8000c101912 */
[----:B------:R-:W2:Y:S04]  /*1c80*/  LDG.E R18, desc[UR18][R12.64+0x200] ;  /* 0x000200120c127981 */ /* 0x000ea8000c1e1900 */
[----:B------:R-:W3:Y:S01]  /*1c90*/  LDG.E R23, desc[UR18][R14.64+0x200] ;  /* 0x000200120e177981 */ /* 0x000ee2000c1e1900 */
[----:B------:R-:W-:Y:S01]  /*1ca0*/  UIADD3 UR4, UPT, UPT, UR4, 0x2, URZ ;  /* 0x0000000204047890 */ /* 0x000fe2000fffe0ff */
[----:B--2---:R-:W-:-:S05]  /*1cb0*/  SHF.L.U32 R25, R18, 0x1, RZ ;  /* 0x0000000112197819 */ /* 0x004fca00000006ff */
[----:B------:R4:W-:Y:S04]  /*1cc0*/  STG.E desc[UR18][R10.64+0x200], R25 ;  /* 0x000200190a007986 */ /* 0x0009e8000c101912 */
[----:B---3--:R4:W-:Y:S02]  /*1cd0*/  STG.E desc[UR18][R16.64+0x200], R23 ;  /* 0x0002001710007986 */ /* 0x0089e4000c101912 */
.L_x_22:
[----:B------:R-:W-:Y:S05]  /*1ce0*/  @P1 EXIT ;  /* 0x000000000000194d */ /* 0x000fea0003800000 */
[----:B----4-:R-:W-:-:S05]  /*1cf0*/  IMAD.U32 R11, RZ, RZ, UR4 ;  /* 0x00000004ff0b7e24 */ /* 0x010fca000f8e00ff */
[----:B-1----:R-:W-:-:S05]  /*1d00*/  LEA R11, R11, R0, 0x7 ;  /* 0x000000000b0b7211 */ /* 0x002fca00078e38ff */
[----:B------:R-:W-:-:S04]  /*1d10*/  IMAD.WIDE R8, R11, 0x4, R8 ;  /* 0x000000040b087825 */ /* 0x000fc800078e0208 */
[C---:B------:R-:W-:Y:S02]  /*1d20*/  IMAD.WIDE R6, R11.reuse, 0x4, R6 ;  /* 0x000000040b067825 */ /* 0x040fe400078e0206 */
[----:B------:R-:W0:Y:S04]  /*1d30*/  LDG.E R8, desc[UR18][R8.64] ;  /* 0x0000001208087981 */ /* 0x000e28000c1e1900 */
[----:B------:R-:W3:Y:S01]  /*1d40*/  LDG.E R7, desc[UR18][R6.64] ;  /* 0x0000001206077981 */ /* 0x000ee2000c1e1900 */
[----:B------:R-:W-:-:S04]  /*1d50*/  IMAD.WIDE R4, R11, 0x4, R4 ;  /* 0x000000040b047825 */ /* 0x000fc800078e0204 */
[----:B------:R-:W-:Y:S01]  /*1d60*/  IMAD.WIDE R2, R11, 0x4, R2 ;  /* 0x000000040b027825 */ /* 0x000fe200078e0202 */
[----:B0-2---:R-:W-:-:S05]  /*1d70*/  SHF.L.U32 R13, R8, 0x1, RZ ;  /* 0x00000001080d7819 */ /* 0x005fca00000006ff */
[----:B------:R-:W-:Y:S04]  /*1d80*/  STG.E desc[UR18][R4.64], R13 ;  /* 0x0000000d04007986 */ /* 0x000fe8000c101912 */
[----:B---3--:R-:W-:Y:S01]  /*1d90*/  STG.E desc[UR18][R2.64], R7 ;  /* 0x0000000702007986 */ /* 0x008fe2000c101912 */
[----:B------:R-:W-:Y:S05]  /*1da0*/  EXIT ;  /* 0x000000000000794d */ /* 0x000fea0003800000 */
.L_x_23:
[----:B------:R-:W-:-:S00]  /*1db0*/  BRA `(.L_x_23) ;  /* 0xfffffffc00fc7947 */ /* 0x000fc0000383ffff */
[----:B------:R-:W-:-:S00]  /*1dc0*/  NOP ;  /* 0x0000000000007918 */ /* 0x000fc00000000000 */
        /* <DEDUP_REMOVED lines=11> */
.L_x_37:


//--------------------- .text._ZN3cub18CUB_300001_SM_10006detail9transform16transform_kernelINS2_10policy_hubILb1EN4cuda3std3__45tupleIJN6thrust24THRUST_300001_SM_1000_NS12zip_iteratorINS8_IJNSA_6detail15normal_iteratorINSA_10device_ptrIiEEEESG_EEEEEEEEE10policy1000Ei22double_first_componentSI_JSI_EEEvT0_iT1_T2_DpNS2_10kernel_argIT3_EE --------------------------
	.section	.text._ZN3cub18CUB_300001_SM_10006detail9transform16transform_kernelINS2_10policy_hubILb1EN4cuda3std3__45tupleIJN6thrust24THRUST_300001_SM_1000_NS12zip_iteratorINS8_IJNSA_6detail15normal_iteratorINSA_10device_ptrIiEEEESG_EEEEEEEEE10policy1000Ei22double_first_componentSI_JSI_EEEvT0_iT1_T2_DpNS2_10kernel_argIT3_EE,"ax",@progbits
	.align	128
        .global         _ZN3cub18CUB_300001_SM_10006detail9transform16transform_kernelINS2_10policy_hubILb1EN4cuda3std3__45tupleIJN6thrust24THRUST_300001_SM_1000_NS12zip_iteratorINS8_IJNSA_6detail15normal_iteratorINSA_10device_ptrIiEEEESG_EEEEEEEEE10policy1000Ei22double_first_componentSI_JSI_EEEvT0_iT1_T2_DpNS2_10kernel_argIT3_EE
        .type           _ZN3cub18CUB_300001_SM_10006detail9transform16transform_kernelINS2_10policy_hubILb1EN4cuda3std3__45tupleIJN6thrust24THRUST_300001_SM_1000_NS12zip_iteratorINS8_IJNSA_6detail15normal_iteratorINSA_10device_ptrIiEEEESG_EEEEEEEEE10policy1000Ei22double_first_componentSI_JSI_EEEvT0_iT1_T2_DpNS2_10kernel_argIT3_EE,@function
        .size           _ZN3cub18CUB_300001_SM_10006detail9transform16transform_kernelINS2_10policy_hubILb1EN4cuda3std3__45tupleIJN6thrust24THRUST_300001_SM_1000_NS12zip_iteratorINS8_IJNSA_6detail15normal_iteratorINSA_10device_ptrIiEEEESG_EEEEEEEEE10policy1000Ei22double_first_componentSI_JSI_EEEvT0_iT1_T2_DpNS2_10kernel_argIT3_EE,(.L_x_38 - _ZN3cub18CUB_300001_SM_10006detail9transform16transform_kernelINS2_10policy_hubILb1EN4cuda3std3__45tupleIJN6thrust24THRUST_300001_SM_1000_NS12zip_iteratorINS8_IJNSA_6detail15normal_iteratorINSA_10device_ptrIiEEEESG_EEEEEEEEE10policy1000Ei22double_first_componentSI_JSI_EEEvT0_iT1_T2_DpNS2_10kernel_argIT3_EE)
        .other          _ZN3cub18CUB_300001_SM_10006detail9transform16transform_kernelINS2_10policy_hubILb1EN4cuda3std3__45tupleIJN6thrust24THRUST_300001_SM_1000_NS12zip_iteratorINS8_IJNSA_6detail15normal_iteratorINSA_10device_ptrIiEEEESG_EEEEEEEEE10policy1000Ei22double_first_componentSI_JSI_EEEvT0_iT1_T2_DpNS2_10kernel_argIT3_EE,@"STO_CUDA_ENTRY STV_DEFAULT"
_ZN3cub18CUB_300001_SM_10006detail9transform16transform_kernelINS2_10policy_hubILb1EN4cuda3std3__45tupleIJN6thrust24THRUST_300001_SM_1000_NS12zip_iteratorINS8_IJNSA_6detail15normal_iteratorINSA_10device_ptrIiEEEESG_EEEEEEEEE10policy1000Ei22double_first_componentSI_JSI_EEEvT0_iT1_T2_DpNS2_10kernel_argIT3_EE:
.text._ZN3cub18CUB_300001_SM_10006detail9transform16transform_kernelINS2_10policy_hubILb1EN4cuda3std3__45tupleIJN6thrust24THRUST_300001_SM_1000_NS12zip_iteratorINS8_IJNSA_6detail15normal_iteratorINSA_10device_ptrIiEEEESG_EEEEEEEEE10policy1000Ei22double_first_componentSI_JSI_EEEvT0_iT1_T2_DpNS2_10kernel_argIT3_EE:
[----:B------:R-:W-:Y:S08]  /*0000*/  LDC R1, c[0x0][0x37c] ;  /* 0x0000df00ff017b82 */ /* 0x000ff00000000800 */
[----:B------:R-:W0:Y:S01]  /*0010*/  S2UR UR6, SR_CTAID.X ;  /* 0x00000000000679c3 */ /* 0x000e220000002500 */
[----:B------:R-:W1:Y:S01]  /*0020*/  LDCU.64 UR16, c[0x0][0x380] ;  /* 0x00007000ff1077ac */ /* 0x000e620008000a00 */
[----:B------:R-:W2:Y:S01]  /*0030*/  LDCU.128 UR12, c[0x0][0x3a0] ;  /* 0x00007400ff0c77ac */ /* 0x000ea20008000c00 */
[----:B------:R-:W3:Y:S01]  /*0040*/  LDCU.128 UR8, c[0x0][0x390] ;  /* 0x00007200ff0877ac */ /* 0x000ee20008000c00 */
[----:B------:R-:W4:Y:S01]  /*0050*/  LDCU.64 UR22, c[0x0][0x358] ;  /* 0x00006b00ff1677ac */ /* 0x000f220008000a00 */
[----:B-1----:R-:W-:-:S04]  /*0060*/  USHF.L.U32 UR4, UR17, 0x7, URZ ;  /* 0x0000000711047899 */ /* 0x002fc800080006ff */
[----:B0-----:R-:W-:-:S04]  /*0070*/  UIMAD UR6, UR4, UR6, URZ ;  /* 0x00000006040672a4 */ /* 0x001fc8000f8e02ff */
[----:B------:R-:W-:Y:S02]  /*0080*/  UIADD3 UR5, UPT, UPT, -UR6, UR16, URZ ;  /* 0x0000001006057290 */ /* 0x000fe4000fffe1ff */
[----:B------:R-:W-:Y:S02]  /*0090*/  UIMAD.WIDE UR6, UR6, 0x4, URZ ;  /* 0x00000004060678a5 */ /* 0x000fe4000f8e02ff */
[----:B------:R-:W-:Y:S02]  /*00a0*/  UISETP.LT.AND UP5, UPT, UR4, UR5, UPT ;  /* 0x000000050400728c */ /* 0x000fe4000bfa1270 */
[----:B------:R-:W-:Y:S02]  /*00b0*/  UISETP.GT.AND UP0, UPT, UR4, UR5, UPT ;  /* 0x000000050400728c */ /* 0x000fe4000bf04270 */
[----:B--2---:R-:W-:Y:S02]  /*00c0*/  UIADD3 UR16, UP1, UPT, UR6, UR12, URZ ;  /* 0x0000000c06107290 */ /* 0x004fe4000ff3e0ff */
[----:B------:R-:W-:-:S02]  /*00d0*/  UIADD3 UR24, UP2, UPT, UR6, UR14, URZ ;  /* 0x0000000e06187290 */ /* 0x000fc4000ff5e0ff */
[----:B------:R-:W-:Y:S02]  /*00e0*/  USEL UR4, UR4, UR5, UP5 ;  /* 0x0000000504047287 */ /* 0x000fe4000a800000 */
[----:B------:R-:W-:Y:S01]  /*00f0*/  UIADD3.X UR5, UPT, UPT, UR7, UR13, URZ, UP1, !UPT ;  /* 0x0000000d07057290 */ /* 0x000fe20008ffe4ff */
[----:B------:R-:W-:Y:S01]  /*0100*/  MOV R2, UR16 ;  /* 0x0000001000027c02 */ /* 0x000fe20008000f00 */
[----:B------:R-:W-:Y:S01]  /*0110*/  UIADD3.X UR25, UPT, UPT, UR7, UR15, URZ, UP2, !UPT ;  /* 0x0000000f07197290 */ /* 0x000fe200097fe4ff */
[----:B------:R-:W-:Y:S01]  /*0120*/  IMAD.U32 R4, RZ, RZ, UR24 ;  /* 0x00000018ff047e24 */ /* 0x000fe2000f8e00ff */
[----:B---3--:R-:W-:Y:S02]  /*0130*/  UIADD3 UR18, UP3, UPT, UR6, UR8, URZ ;  /* 0x0000000806127290 */ /* 0x008fe4000ff7e0ff */
[----:B------:R-:W-:Y:S01]  /*0140*/  UIADD3 UR20, UP4, UPT, UR6, UR10, URZ ;  /* 0x0000000a06147290 */ /* 0x000fe2000ff9e0ff */
[----:B------:R-:W-:Y:S01]  /*0150*/  MOV R3, UR5 ;  /* 0x0000000500037c02 */ /* 0x000fe20008000f00 */
[----:B------:R-:W-:Y:S01]  /*0160*/  IMAD.U32 R5, RZ, RZ, UR25 ;  /* 0x00000019ff057e24 */ /* 0x000fe2000f8e00ff */
[----:B------:R-:W-:-:S02]  /*0170*/  UIADD3.X UR19, UPT, UPT, UR7, UR9, URZ, UP3, !UPT ;  /* 0x0000000907137290 */ /* 0x000fc40009ffe4ff */
[----:B------:R-:W-:Y:S01]  /*0180*/  UIADD3.X UR21, UPT, UPT, UR7, UR11, URZ, UP4, !UPT ;  /* 0x0000000b07157290 */ /* 0x000fe2000a7fe4ff */
[----:B----4-:R-:W-:Y:S11]  /*0190*/  BRA.U UP0, `(.L_x_24) ;  /* 0x0000000900ac7547 */ /* 0x010ff6000b800000 */
[----:B------:R-:W-:-:S06]  /*01a0*/  UISETP.GE.AND UP0, UPT, UR17, 0x1, UPT ;  /* 0x000000011100788c */ /* 0x000fcc000bf06270 */
[----:B------:R-:W-:-:S13]  /*01b0*/  PLOP3.LUT P0, PT, PT, PT, UP0, 0x80, 0x8 ;  /* 0x000000000008781c */ /* 0x000fda0003f0f008 */
[----:B------:R-:W-:Y:S05]  /*01c0*/  @!P0 EXIT ;  /* 0x000000000000894d */ /* 0x000fea0003800000 */
[----:B------:R-:W0:Y:S01]  /*01d0*/  S2R R15, SR_TID.X ;  /* 0x00000000000f7919 */ /* 0x000e220000002100 */
[----:B------:R-:W-:Y:S01]  /*01e0*/  UISETP.GE.U32.AND UP0, UPT, UR17, 0x8, UPT ;  /* 0x000000081100788c */ /* 0x000fe2000bf06070 */
[----:B------:R-:W-:-:S08]  /*01f0*/  UMOV UR4, URZ ;  /* 0x000000ff00047c82 */ /* 0x000fd00008000000 */
[----:B------:R-:W-:Y:S05]  /*0200*/  BRA.U !UP0, `(.L_x_25) ;  /* 0x00000005085c7547 */ /* 0x000fea000b800000 */
[----:B------:R-:W1:Y:S01]  /*0210*/  LDC.64 R6, c[0x0][0x390] ;  /* 0x0000e400ff067b82 */ /* 0x000e620000000a00 */
[----:B------:R-:W-:Y:S01]  /*0220*/  UIADD3 UR4, UP0, UPT, UR6, 0x600, URZ ;  /* 0x0000060006047890 */ /* 0x000fe2000ff1e0ff */
[----:B0-----:R-:W-:-:S03]  /*0230*/  IADD3 R0, PT, PT, R15, 0x80, RZ ;  /* 0x000000800f007810 */ /* 0x001fc60007ffe0ff */
        /* <DEDUP_REMOVED lines=18> */
.L_x_26:
        /* <DEDUP_REMOVED lines=14> */
[----:B------:R-:W-:-:S03]  /*0440*/  MOV R19, UR15 ;  /* 0x0000000f00137c02 */ /* 0x000fc60008000f00 */
[----:B------:R-:W-:-:S04]  /*0450*/  IMAD.WIDE R18, R0, 0x4, R18 ;  /* 0x0000000400127825 */ /* 0x000fc800078e0212 */
[----:B--2---:R-:W-:-:S05]  /*0460*/  IMAD.SHL.U32 R29, R22, 0x2, RZ ;  /* 0x00000002161d7824 */ /* 0x004fca00078e00ff */
[----:B------:R-:W-:Y:S04]  /*0470*/  STG.E desc[UR22][R20.64], R29 ;  /* 0x0000001d14007986 */ /* 0x000fe8000c101916 */
        /* <DEDUP_REMOVED lines=8> */
[----:B------:R-:W-:Y:S01]  /*0500*/  IMAD.WIDE R24, R0, 0x4, R24 ;  /* 0x0000000400187825 */ /* 0x000fe200078e0218 */
[----:B--2---:R-:W-:-:S05]  /*0510*/  SHF.L.U32 R26, R26, 0x1, RZ ;  /* 0x000000011a1a7819 */ /* 0x004fca00000006ff */
[----:B------:R-:W-:Y:S04]  /*0520*/  STG.E desc[UR22][R22.64+-0x600], R26 ;  /* 0xfffa001a16007986 */ /* 0x000fe8000c101916 */
[----:B---3--:R-:W-:Y:S04]  /*0530*/  STG.E desc[UR22][R24.64+-0x600], R28 ;  /* 0xfffa001c18007986 */ /* 0x008fe8000c101916 */
[----:B0-----:R-:W2:Y:S04]  /*0540*/  LDG.E R16, desc[UR22][R14.64+-0x400] ;  /* 0xfffc00160e107981 */ /* 0x001ea8000c1e1900 */
[----:B------:R-:W3:Y:S01]  /*0550*/  LDG.E R17, desc[UR22][R18.64+-0x400] ;  /* 0xfffc001612117981 */ /* 0x000ee2000c1e1900 */
[----:B--2---:R-:W-:-:S05]  /*0560*/  IMAD.SHL.U32 R21, R16, 0x2, RZ ;  /* 0x0000000210157824 */ /* 0x004fca00078e00ff */
[----:B------:R-:W-:Y:S04]  /*0570*/  STG.E desc[UR22][R22.64+-0x400], R21 ;  /* 0xfffc001516007986 */ /* 0x000fe8000c101916 */
[----:B---3--:R0:W-:Y:S04]  /*0580*/  STG.E desc[UR22][R24.64+-0x400], R17 ;  /* 0xfffc001118007986 */ /* 0x0081e8000c101916 */
[----:B------:R-:W2:Y:S04]  /*0590*/  LDG.E R16, desc[UR22][R14.64+-0x200] ;  /* 0xfffe00160e107981 */ /* 0x000ea8000c1e1900 */
[----:B------:R-:W3:Y:S01]  /*05a0*/  LDG.E R27, desc[UR22][R18.64+-0x200] ;  /* 0xfffe0016121b7981 */ /* 0x000ee2000c1e1900 */
[----:B--2---:R-:W-:-:S05]  /*05b0*/  SHF.L.U32 R29, R16, 0x1, RZ ;  /* 0x00000001101d7819 */ /* 0x004fca00000006ff */
[----:B------:R-:W-:Y:S04]  /*05c0*/  STG.E desc[UR22][R22.64+-0x200], R29 ;  /* 0xfffe001d16007986 */ /* 0x000fe8000c101916 */
[----:B---3--:R1:W-:Y:S04]  /*05d0*/  STG.E desc[UR22][R24.64+-0x200], R27 ;  /* 0xfffe001b18007986 */ /* 0x0083e8000c101916 */
[----:B------:R-:W2:Y:S04]  /*05e0*/  LDG.E R16, desc[UR22][R14.64] ;  /* 0x000000160e107981 */ /* 0x000ea8000c1e1900 */
[----:B------:R-:W3:Y:S01]  /*05f0*/  LDG.E R20, desc[UR22][R18.64] ;  /* 0x0000001612147981 */ /* 0x000ee2000c1e1900 */
[----:B--2---:R-:W-:-:S05]  /*0600*/  IMAD.SHL.U32 R16, R16, 0x2, RZ ;  /* 0x0000000210107824 */ /* 0x004fca00078e00ff */
[----:B------:R2:W-:Y:S04]  /*0610*/  STG.E desc[UR22][R22.64], R16 ;  /* 0x0000001016007986 */ /* 0x0005e8000c101916 */
[----:B---3--:R3:W-:Y:S04]  /*0620*/  STG.E desc[UR22][R24.64], R20 ;  /* 0x0000001418007986 */ /* 0x0087e8000c101916 */
[----:B0-----:R-:W4:Y:S04]  /*0630*/  LDG.E R17, desc[UR22][R14.64+0x200] ;  /* 0x000200160e117981 */ /* 0x001f28000c1e1900 */
[----:B------:R-:W5:Y:S01]  /*0640*/  LDG.E R21, desc[UR22][R18.64+0x200] ;  /* 0x0002001612157981 */ /* 0x000f62000c1e1900 */
[----:B----4-:R-:W-:-:S05]  /*0650*/  SHF.L.U32 R17, R17, 0x1, RZ ;  /* 0x0000000111117819 */ /* 0x010fca00000006ff */
[----:B------:R4:W-:Y:S04]  /*0660*/  STG.E desc[UR22][R22.64+0x200], R17 ;  /* 0x0002001116007986 */ /* 0x0009e8000c101916 */
[----:B-----5:R4:W-:Y:S04]  /*0670*/  STG.E desc[UR22][R24.64+0x200], R21 ;  /* 0x0002001518007986 */ /* 0x0209e8000c101916 */
[----:B------:R-:W5:Y:S04]  /*0680*/  LDG.E R26, desc[UR22][R14.64+0x400] ;  /* 0x000400160e1a7981 */ /* 0x000f68000c1e1900 */
[----:B-1----:R-:W2:Y:S01]  /*0690*/  LDG.E R27, desc[UR22][R18.64+0x400] ;  /* 0x00040016121b7981 */ /* 0x002ea2000c1e1900 */
[----:B-----5:R-:W-:-:S05]  /*06a0*/  IMAD.SHL.U32 R29, R26, 0x2, RZ ;  /* 0x000000021a1d7824 */ /* 0x020fca00078e00ff */
[----:B------:R4:W-:Y:S04]  /*06b0*/  STG.E desc[UR22][R22.64+0x400], R29 ;  /* 0x0004001d16007986 */ /* 0x0009e8000c101916 */
[----:B--2---:R4:W-:Y:S04]  /*06c0*/  STG.E desc[UR22][R24.64+0x400], R27 ;  /* 0x0004001b18007986 */ /* 0x0049e8000c101916 */
[----:B------:R-:W2:Y:S04]  /*06d0*/  LDG.E R16, desc[UR22][R14.64+0x600] ;  /* 0x000600160e107981 */ /* 0x000ea8000c1e1900 */
[----:B---3--:R-:W3:Y:S01]  /*06e0*/  LDG.E R20, desc[UR22][R18.64+0x600] ;  /* 0x0006001612147981 */ /* 0x008ee2000c1e1900 */
[----:B------:R-:W-:Y:S01]  /*06f0*/  UIADD3 UR6, UP0, UPT, UR6, 0x1000, URZ ;  /* 0x0000100006067890 */ /* 0x000fe2000ff1e0ff */
[----:B------:R-:W-:Y:S01]  /*0700*/  VIADD R0, R0, 0x400 ;  /* 0x0000040000007836 */ /* 0x000fe20000000000 */
[----:B------:R-:W-:-:S02]  /*0710*/  UIADD3 UR9, UPT, UPT, UR9, 0x8, URZ ;  /* 0x0000000809097890 */ /* 0x000fc4000fffe0ff */
[----:B------:R-:W-:Y:S02]  /*0720*/  UIADD3.X UR7, UPT, UPT, URZ, UR7, URZ, UP0, !UPT ;  /* 0x00000007ff077290 */ /* 0x000fe400087fe4ff */
[----:B------:R-:W-:Y:S01]  /*0730*/  UISETP.NE.AND UP0, UPT, UR9, URZ, UPT ;  /* 0x000000ff0900728c */ /* 0x000fe2000bf05270 */
[----:B--2---:R-:W-:-:S05]  /*0740*/  SHF.L.U32 R16, R16, 0x1, RZ ;  /* 0x0000000110107819 */ /* 0x004fca00000006ff */
[----:B------:R4:W-:Y:S04]  /*0750*/  STG.E desc[UR22][R22.64+0x600], R16 ;  /* 0x0006001016007986 */ /* 0x0009e8000c101916 */
[----:B---3--:R4:W-:Y:S01]  /*0760*/  STG.E desc[UR22][R24.64+0x600], R20 ;  /* 0x0006001418007986 */ /* 0x0089e2000c101916 */
[----:B------:R-:W-:Y:S05]  /*0770*/  BRA.U UP0, `(.L_x_26) ;  /* 0xfffffff900f87547 */ /* 0x000fea000b83ffff */
.L_x_25:
[----:B------:R-:W-:-:S06]  /*0780*/  ULOP3.LUT UR5, UR17, 0x7, URZ, 0xc0, !UPT ;  /* 0x0000000711057892 */ /* 0x000fcc000f8ec0ff */
[----:B------:R-:W-:-:S13]  /*0790*/  ISETP.NE.AND P0, PT, RZ, UR5, PT ;  /* 0x00000005ff007c0c */ /* 0x000fda000bf05270 */
[----:B------:R-:W-:Y:S05]  /*07a0*/  @!P0 EXIT ;  /* 0x000000000000894d */ /* 0x000fea0003800000 */
[----:B------:R-:W1:Y:S01]  /*07b0*/  S2R R0, SR_TID.X ;  /* 0x0000000000007919 */ /* 0x000e620000002100 */
[----:B------:R-:W-:Y:S02]  /*07c0*/  UISETP.GE.U32.AND UP0, UPT, UR5, 0x4, UPT ;  /* 0x000000040500788c */ /* 0x000fe4000bf06070 */
[----:B------:R-:W-:-:S07]  /*07d0*/  ULOP3.LUT UR5, UR17, 0x3, URZ, 0xc0, !UPT ;  /* 0x0000000311057892 */ /* 0x000fce000f8ec0ff */
[----:B------:R-:W-:Y:S05]  /*07e0*/  BRA.U !UP0, `(.L_x_27) ;  /* 0x0000000108747547 */ /* 0x000fea000b800000 */
[----:B------:R-:W-:-:S05]  /*07f0*/  MOV R13, UR4 ;  /* 0x00000004000d7c02 */ /* 0x000fca0008000f00 */
[----:B-1----:R-:W-:-:S04]  /*0800*/  IMAD R13, R13, 0x80, R0 ;  /* 0x000000800d0d7824 */ /* 0x002fc800078e0200 */
[----:B------:R-:W-:-:S04]  /*0810*/  IMAD.WIDE R10, R13, 0x4, R2 ;  /* 0x000000040d0a7825 */ /* 0x000fc800078e0202 */
[----:B------:R-:W-:Y:S01]  /*0820*/  IMAD.WIDE R6, R13, 0x4, R4 ;  /* 0x000000040d067825 */ /* 0x000fe200078e0204 */
[----:B------:R-:W4:Y:S04]  /*0830*/  LDG.E R12, desc[UR22][R10.64] ;  /* 0x000000160a0c7981 */ /* 0x000f28000c1e1900 */
[----:B0-----:R-:W2:Y:S01]  /*0840*/  LDG.E R15, desc[UR22][R6.64] ;  /* 0x00000016060f7981 */ /* 0x001ea2000c1e1900 */
[----:B------:R-:W-:Y:S02]  /*0850*/  HFMA2 R8, -RZ, RZ, 0, 2.384185791015625e-07 ;  /* 0x00000004ff087431 */ /* 0x000fe400000001ff */
[----:B------:R-:W-:-:S03]  /*0860*/  IMAD.MOV.U32 R14, RZ, RZ, 0x4 ;  /* 0x00000004ff0e7424 */ /* 0x000fc600078e00ff */
[----:B------:R-:W-:Y:S01]  /*0870*/  IMAD.WIDE R8, R13, R8, UR18 ;  /* 0x000000120d087e25 */ /* 0x000fe2000f8e0208 */
[----:B----4-:R-:W-:-:S03]  /*0880*/  SHF.L.U32 R17, R12, 0x1, RZ ;  /* 0x000000010c117819 */ /* 0x010fc600000006ff */
[----:B------:R-:W-:Y:S02]  /*0890*/  IMAD.WIDE R12, R13, R14, UR20 ;  /* 0x000000140d0c7e25 */ /* 0x000fe4000f8e020e */
[----:B------:R-:W-:Y:S04]  /*08a0*/  STG.E desc[UR22][R8.64], R17 ;  /* 0x0000001108007986 */ /* 0x000fe8000c101916 */
[----:B--2---:R0:W-:Y:S04]  /*08b0*/  STG.E desc[UR22][R12.64], R15 ;  /* 0x0000000f0c007986 */ /* 0x0041e8000c101916 */
[----:B------:R-:W2:Y:S04]  /*08c0*/  LDG.E R14, desc[UR22][R10.64+0x200] ;  /* 0x000200160a0e7981 */ /* 0x000ea8000c1e1900 */
[----:B------:R-:W3:Y:S01]  /*08d0*/  LDG.E R19, desc[UR22][R6.64+0x200] ;  /* 0x0002001606137981 */ /* 0x000ee2000c1e1900 */
[----:B--2---:R-:W-:-:S05]  /*08e0*/  IMAD.SHL.U32 R21, R14, 0x2, RZ ;  /* 0x000000020e157824 */ /* 0x004fca00078e00ff */
[----:B------:R2:W-:Y:S04]  /*08f0*/  STG.E desc[UR22][R8.64+0x200], R21 ;  /* 0x0002001508007986 */ /* 0x0005e8000c101916 */
[----:B---3--:R2:W-:Y:S04]  /*0900*/  STG.E desc[UR22][R12.64+0x200], R19 ;  /* 0x000200130c007986 */ /* 0x0085e8000c101916 */
[----:B------:R-:W3:Y:S04]  /*0910*/  LDG.E R14, desc[UR22][R10.64+0x400] ;  /* 0x000400160a0e7981 */ /* 0x000ee8000c1e1900 */
[----:B------:R-:W4:Y:S01]  /*0920*/  LDG.E R23, desc[UR22][R6.64+0x400] ;  /* 0x0004001606177981 */ /* 0x000f22000c1e1900 */
[----:B---3--:R-:W-:-:S05]  /*0930*/  SHF.L.U32 R25, R14, 0x1, RZ ;  /* 0x000000010e197819 */ /* 0x008fca00000006ff */
[----:B------:R2:W-:Y:S04]  /*0940*/  STG.E desc[UR22][R8.64+0x400], R25 ;  /* 0x0004001908007986 */ /* 0x0005e8000c101916 */
[----:B----4-:R2:W-:Y:S04]  /*0950*/  STG.E desc[UR22][R12.64+0x400], R23 ;  /* 0x000400170c007986 */ /* 0x0105e8000c101916 */
[----:B------:R-:W3:Y:S04]  /*0960*/  LDG.E R14, desc[UR22][R10.64+0x600] ;  /* 0x000600160a0e7981 */ /* 0x000ee8000c1e1900 */
[----:B0-----:R-:W4:Y:S01]  /*0970*/  LDG.E R15, desc[UR22][R6.64+0x600] ;  /* 0x00060016060f7981 */ /* 0x001f22000c1e1900 */
[----:B------:R-:W-:Y:S01]  /*0980*/  UIADD3 UR4, UPT, UPT, UR4, 0x4, URZ ;  /* 0x0000000404047890 */ /* 0x000fe2000fffe0ff */
[----:B---3--:R-:W-:-:S05]  /*0990*/  IMAD.SHL.U32 R17, R14, 0x2, RZ ;  /* 0x000000020e117824 */ /* 0x008fca00078e00ff */
[----:B------:R2:W-:Y:S04]  /*09a0*/  STG.E desc[UR22][R8.64+0x600], R17 ;  /* 0x0006001108007986 */ /* 0x0005e8000c101916 */
[----:B----4-:R2:W-:Y:S02]  /*09b0*/  STG.E desc[UR22][R12.64+0x600], R15 ;  /* 0x0006000f0c007986 */ /* 0x0105e4000c101916 */
.L_x_27:
[----:B------:R-:W-:-:S13]  /*09c0*/  ISETP.NE.AND P0, PT, RZ, UR5, PT ;  /* 0x00000005ff007c0c */ /* 0x000fda000bf05270 */
[----:B------:R-:W-:Y:S05]  /*09d0*/  @!P0 EXIT ;  /* 0x000000000000894d */ /* 0x000fea0003800000 */
[----:B------:R-:W-:-:S09]  /*09e0*/  UISETP.NE.AND UP0, UPT, UR5, 0x1, UPT ;  /* 0x000000010500788c */ /* 0x000fd2000bf05270 */
[----:B------:R-:W-:Y:S05]  /*09f0*/  BRA.U !UP0, `(.L_x_28) ;  /* 0x00000001084c7547 */ /* 0x000fea000b800000 */
[----:B--2---:R-:W-:-:S05]  /*0a00*/  MOV R13, UR4 ;  /* 0x00000004000d7c02 */ /* 0x004fca0008000f00 */
[----:B-1----:R-:W-:-:S04]  /*0a10*/  IMAD R13, R13, 0x80, R0 ;  /* 0x000000800d0d7824 */ /* 0x002fc800078e0200 */
[----:B------:R-:W-:-:S04]  /*0a20*/  IMAD.WIDE R8, R13, 0x4, R2 ;  /* 0x000000040d087825 */ /* 0x000fc800078e0202 */
[----:B------:R-:W-:Y:S01]  /*0a30*/  IMAD.WIDE R10, R13, 0x4, R4 ;  /* 0x000000040d0a7825 */ /* 0x000fe200078e0204 */
[----:B------:R-:W4:Y:S04]  /*0a40*/  LDG.E R12, desc[UR22][R8.64] ;  /* 0x00000016080c7981 */ /* 0x000f28000c1e1900 */
[----:B0-----:R-:W2:Y:S01]  /*0a50*/  LDG.E R15, desc[UR22][R10.64] ;  /* 0x000000160a0f7981 */ /* 0x001ea2000c1e1900 */
[----:B------:R-:W-:Y:S01]  /*0a60*/  HFMA2 R14, -RZ, RZ, 0, 2.384185791015625e-07 ;  /* 0x00000004ff0e7431 */ /* 0x000fe200000001ff */
[----:B------:R-:W-:-:S05]  /*0a70*/  MOV R6, 0x4 ;  /* 0x0000000400067802 */ /* 0x000fca0000000f00 */
[----:B------:R-:W-:-:S04]  /*0a80*/  IMAD.WIDE R6, R13, R6, UR18 ;  /* 0x000000120d067e25 */ /* 0x000fc8000f8e0206 */
[----:B----4-:R-:W-:Y:S02]  /*0a90*/  IMAD.SHL.U32 R17, R12, 0x2, RZ ;  /* 0x000000020c117824 */ /* 0x010fe400078e00ff */
[----:B------:R-:W-:-:S03]  /*0aa0*/  IMAD.WIDE R12, R13, R14, UR20 ;  /* 0x000000140d0c7e25 */ /* 0x000fc6000f8e020e */
[----:B------:R3:W-:Y:S04]  /*0ab0*/  STG.E desc[UR22][R6.64], R17 ;  /* 0x0000001106007986 */ /* 0x0007e8000c101916 */
[----:B--2---:R3:W-:Y:S04]  /*0ac0*/  STG.E desc[UR22][R12.64], R15 ;  /* 0x0000000f0c007986 */ /* 0x0047e8000c101916 */
[----:B------:R-:W2:Y:S04]  /*0ad0*/  LDG.E R14, desc[UR22][R8.64+0x200] ;  /* 0x00020016080e7981 */ /* 0x000ea8000c1e1900 */
[----:B------:R-:W4:Y:S01]  /*0ae0*/  LDG.E R19, desc[UR22][R10.64+0x200] ;  /* 0x000200160a137981 */ /* 0x000f22000c1e1900 */
[----:B------:R-:W-:Y:S01]  /*0af0*/  UIADD3 UR4, UPT, UPT, UR4, 0x2, URZ ;  /* 0x0000000204047890 */ /* 0x000fe2000fffe0ff */
[----:B--2---:R-:W-:-:S05]  /*0b00*/  SHF.L.U32 R21, R14, 0x1, RZ ;  /* 0x000000010e157819 */ /* 0x004fca00000006ff */
[----:B------:R3:W-:Y:S04]  /*0b10*/  STG.E desc[UR22][R6.64+0x200], R21 ;  /* 0x0002001506007986 */ /* 0x0007e8000c101916 */
[----:B----4-:R3:W-:Y:S02]  /*0b20*/  STG.E desc[UR22][R12.64+0x200], R19 ;  /* 0x000200130c007986 */ /* 0x0107e4000c101916 */
.L_x_28:
[----:B------:R-:W-:-:S04]  /*0b30*/  ULOP3.LUT UR5, UR17, 0x1, URZ, 0xc0, !UPT ;  /* 0x0000000111057892 */ /* 0x000fc8000f8ec0ff */
[----:B------:R-:W-:-:S06]  /*0b40*/  UISETP.NE.U32.AND UP0, UPT, UR5, 0x1, UPT ;  /* 0x000000010500788c */ /* 0x000fcc000bf05070 */
[----:B------:R-:W-:-:S13]  /*0b50*/  PLOP3.LUT P0, PT, PT, PT, UP0, 0x80, 0x8 ;  /* 0x000000000008781c */ /* 0x000fda0003f0f008 */
[----:B------:R-:W-:Y:S05]  /*0b60*/  @P0 EXIT ;  /* 0x000000000000094d */ /* 0x000fea0003800000 */
[----:B--2---:R-:W-:-:S05]  /*0b70*/  MOV R9, UR4 ;  /* 0x0000000400097c02 */ /* 0x004fca0008000f00 */
[----:B-1----:R-:W-:-:S04]  /*0b80*/  IMAD R9, R9, 0x80, R0 ;  /* 0x0000008009097824 */ /* 0x002fc800078e0200 */
[----:B------:R-:W-:-:S04]  /*0b90*/  IMAD.WIDE R2, R9, 0x4, R2 ;  /* 0x0000000409027825 */ /* 0x000fc800078e0202 */
[----:B------:R-:W-:Y:S02]  /*0ba0*/  IMAD.WIDE R4, R9, 0x4, R4 ;  /* 0x0000000409047825 */ /* 0x000fe400078e0204 */
[----:B------:R-:W2:Y:S04]  /*0bb0*/  LDG.E R2, desc[UR22][R2.64] ;  /* 0x0000001602027981 */ /* 0x000ea8000c1e1900 */
[----:B------:R-:W5:Y:S01]  /*0bc0*/  LDG.E R5, desc[UR22][R4.64] ;  /* 0x0000001604057981 */ /* 0x000f62000c1e1900 */
[----:B------:R-:W-:Y:S01]  /*0bd0*/  HFMA2 R8, -RZ, RZ, 0, 2.384185791015625e-07 ;  /* 0x00000004ff087431 */ /* 0x000fe200000001ff */
[----:B---3--:R-:W-:-:S05]  /*0be0*/  MOV R6, 0x4 ;  /* 0x0000000400067802 */ /* 0x008fca0000000f00 */
[----:B------:R-:W-:-:S04]  /*0bf0*/  IMAD.WIDE R6, R9, R6, UR18 ;  /* 0x0000001209067e25 */ /* 0x000fc8000f8e0206 */
[----:B------:R-:W-:-:S04]  /*0c00*/  IMAD.WIDE R8, R9, R8, UR20 ;  /* 0x0000001409087e25 */ /* 0x000fc8000f8e0208 */
[----:B--2---:R-:W-:-:S05]  /*0c10*/  IMAD.SHL.U32 R11, R2, 0x2, RZ ;  /* 0x00000002020b7824 */ /* 0x004fca00078e00ff */
[----:B------:R-:W-:Y:S04]  /*0c20*/  STG.E desc[UR22][R6.64], R11 ;  /* 0x0000000b06007986 */ /* 0x000fe8000c101916 */
[----:B-----5:R-:W-:Y:S01]  /*0c30*/  STG.E desc[UR22][R8.64], R5 ;  /* 0x0000000508007986 */ /* 0x020fe2000c101916 */
[----:B------:R-:W-:Y:S05]  /*0c40*/  EXIT ;  /* 0x000000000000794d */ /* 0x000fea0003800000 */
.L_x_24:
[----:B------:R-:W-:-:S06]  /*0c50*/  UISETP.GE.AND UP0, UPT, UR17, 0x1, UPT ;  /* 0x000000011100788c */ /* 0x000fcc000bf06270 */
[----:B------:R-:W-:-:S13]  /*0c60*/  PLOP3.LUT P0, PT, PT, PT, UP0, 0x80, 0x8 ;  /* 0x000000000008781c */ /* 0x000fda0003f0f008 */
[----:B------:R-:W-:Y:S05]  /*0c70*/  @!P0 EXIT ;  /* 0x000000000000894d */ /* 0x000fea0003800000 */
[----:B------:R-:W0:Y:S01]  /*0c80*/  S2R R0, SR_TID.X ;  /* 0x0000000000007919 */ /* 0x000e220000002100 */
[----:B------:R-:W-:Y:S01]  /*0c90*/  UISETP.GE.U32.AND UP0, UPT, UR17, 0x8, UPT ;  /* 0x000000081100788c */ /* 0x000fe2000bf06070 */
[----:B------:R-:W-:Y:S01]  /*0ca0*/  MOV R7, RZ ;  /* 0x000000ff00077202 */ /* 0x000fe20000000f00 */
[----:B------:R-:W-:-:S07]  /*0cb0*/  ULOP3.LUT UR5, UR17, 0x7, URZ, 0xc0, !UPT ;  /* 0x0000000711057892 */ /* 0x000fce000f8ec0ff */
[----:B------:R-:W-:Y:S05]  /*0cc0*/  BRA.U !UP0, `(.L_x_29) ;  /* 0x0000000508347547 */ /* 0x000fea000b800000 */
[----:B------:R-:W-:Y:S01]  /*0cd0*/  ULOP3.LUT UR17, UR17, 0x7ffffff8, URZ, 0xc0, !UPT ;  /* 0x7ffffff811117892 */ /* 0x000fe2000f8ec0ff */
[----:B------:R-:W-:-:S05]  /*0ce0*/  HFMA2 R6, -RZ, RZ, 0, 0 ;  /* 0x00000000ff067431 */ /* 0x000fca00000001ff */
[----:B------:R-:W-:-:S07]  /*0cf0*/  IMAD.U32 R7, RZ, RZ, UR17 ;  /* 0x00000011ff077e24 */ /* 0x000fce000f8e00ff */
.L_x_32:
[----:B0-----:R-:W-:-:S04]  /*0d00*/  LEA R11, R6, R0, 0x7 ;  /* 0x00000000060b7211 */ /* 0x001fc800078e38ff */
[----:B------:R-:W-:-:S13]  /*0d10*/  ISETP.GE.AND P0, PT, R11, UR4, PT ;  /* 0x000000040b007c0c */ /* 0x000fda000bf06270 */
[----:B------:R-:W-:-:S04]  /*0d20*/  @!P0 IMAD.WIDE.U32 R12, R11, 0x4, R2 ;  /* 0x000000040b0c8825 */ /* 0x000fc800078e0002 */
[C---:B------:R-:W-:Y:S02]  /*0d30*/  @!P0 IMAD.WIDE.U32 R14, R11.reuse, 0x4, R4 ;  /* 0x000000040b0e8825 */ /* 0x040fe400078e0004 */
[----:B------:R-:W2:Y:S04]  /*0d40*/  @!P0 LDG.E R12, desc[UR22][R12.64] ;  /* 0x000000160c0c8981 */ /* 0x000ea8000c1e1900 */
[----:B------:R-:W3:Y:S01]  /*0d50*/  @!P0 LDG.E R23, desc[UR22][R14.64] ;  /* 0x000000160e178981 */ /* 0x000ee2000c1e1900 */
[----:B------:R-:W-:Y:S01]  /*0d60*/  IADD3 R17, PT, PT, R11, 0x80, RZ ;  /* 0x000000800b117810 */ /* 0x000fe20007ffe0ff */
[----:B------:R-:W-:Y:S01]  /*0d70*/  IMAD.MOV.U32 R18, RZ, RZ, 0x4 ;  /* 0x00000004ff127424 */ /* 0x000fe200078e00ff */
[----:B------:R-:W-:Y:S02]  /*0d80*/  MOV R20, 0x4 ;  /* 0x0000000400147802 */ /* 0x000fe40000000f00 */
[----:B------:R-:W-:Y:S01]  /*0d90*/  ISETP.GE.AND P1, PT, R17, UR4, PT ;  /* 0x0000000411007c0c */ /* 0x000fe2000bf26270 */
[----:B------:R-:W-:-:S04]  /*0da0*/  @!P0 IMAD.WIDE.U32 R18, R11, R18, UR18 ;  /* 0x000000120b128e25 */ /* 0x000fc8000f8e0012 */
[----:B------:R-:W-:-:S04]  /*0db0*/  @!P0 IMAD.WIDE.U32 R20, R11, R20, UR20 ;  /* 0x000000140b148e25 */ /* 0x000fc8000f8e0014 */
[----:B------:R-:W-:Y:S01]  /*0dc0*/  IMAD.WIDE R8, R17, 0x4, R2 ;  /* 0x0000000411087825 */ /* 0x000fe200078e0202 */
[----:B--2---:R-:W-:-:S03]  /*0dd0*/  @!P0 SHF.L.U32 R25, R12, 0x1, RZ ;  /* 0x000000010c198819 */ /* 0x004fc600000006ff */
[----:B------:R-:W-:Y:S02]  /*0de0*/  IMAD.WIDE R12, R17, 0x4, R4 ;  /* 0x00000004110c7825 */ /* 0x000fe400078e0204 */
[----:B------:R0:W-:Y:S04]  /*0df0*/  @!P0 STG.E desc[UR22][R18.64], R25 ;  /* 0x0000001912008986 */ /* 0x0001e8000c101916 */
[----:B---3--:R1:W-:Y:S04]  /*0e00*/  @!P0 STG.E desc[UR22][R20.64], R23 ;  /* 0x0000001714008986 */ /* 0x0083e8000c101916 */
[----:B------:R-:W2:Y:S04]  /*0e10*/  @!P1 LDG.E R10, desc[UR22][R8.64] ;  /* 0x00000016080a9981 */ /* 0x000ea8000c1e1900 */
[----:B------:R-:W3:Y:S01]  /*0e20*/  @!P1 LDG.E R27, desc[UR22][R12.64] ;  /* 0x000000160c1b9981 */ /* 0x000ee2000c1e1900 */
[----:B------:R-:W-:Y:S01]  /*0e30*/  VIADD R14, R11, 0x100 ;  /* 0x000001000b0e7836 */ /* 0x000fe20000000000 */
[----:B------:R-:W-:-:S04]  /*0e40*/  MOV R16, 0x4 ;  /* 0x0000000400107802 */ /* 0x000fc80000000f00 */
[----:B------:R-:W-:Y:S02]  /*0e50*/  ISETP.GE.AND P0, PT, R14, UR4, PT ;  /* 0x000000040e007c0c */ /* 0x000fe4000bf06270 */
[----:B------:R-:W-:-:S05]  /*0e60*/  MOV R14, 0x4 ;  /* 0x00000004000e7802 */ /* 0x000fca0000000f00 */
[----:B------:R-:W-:-:S04]  /*0e70*/  IMAD.WIDE R14, R17, R14, UR18 ;  /* 0x00000012110e7e25 */ /* 0x000fc8000f8e020e */
[----:B------:R-:W-:-:S04]  /*0e80*/  IMAD.WIDE R16, R17, R16, UR20 ;  /* 0x0000001411107e25 */ /* 0x000fc8000f8e0210 */
[----:B--2---:R-:W-:-:S05]  /*0e90*/  @!P1 IMAD.SHL.U32 R29, R10, 0x2, RZ ;  /* 0x000000020a1d9824 */ /* 0x004fca00078e00ff */
[----:B------:R-:W-:Y:S04]  /*0ea0*/  @!P1 STG.E desc[UR22][R14.64], R29 ;  /* 0x0000001d0e009986 */ /* 0x000fe8000c101916 */
[----:B---3--:R2:W-:Y:S04]  /*0eb0*/  @!P1 STG.E desc[UR22][R16.64], R27 ;  /* 0x0000001b10009986 */ /* 0x0085e8000c101916 */
[----:B------:R-:W1:Y:S04]  /*0ec0*/  @!P0 LDG.E R10, desc[UR22][R8.64+0x200] ;  /* 0x00020016080a8981 */ /* 0x000e68000c1e1900 */
[----:B0-----:R-:W3:Y:S01]  /*0ed0*/  @!P0 LDG.E R19, desc[UR22][R12.64+0x200] ;  /* 0x000200160c138981 */ /* 0x001ee2000c1e1900 */
[----:B------:R-:W-:-:S04]  /*0ee0*/  IADD3 R18, PT, PT, R11, 0x180, RZ ;  /* 0x000001800b127810 */ /* 0x000fc80007ffe0ff */
[----:B------:R-:W-:Y:S02]  /*0ef0*/  ISETP.GE.AND P1, PT, R18, UR4, PT ;  /* 0x0000000412007c0c */ /* 0x000fe4000bf26270 */
[----:B-1----:R-:W-:-:S05]  /*0f00*/  @!P0 SHF.L.U32 R21, R10, 0x1, RZ ;  /* 0x000000010a158819 */ /* 0x002fca00000006ff */
[----:B------:R-:W-:Y:S04]  /*0f10*/  @!P0 STG.E desc[UR22][R14.64+0x200], R21 ;  /* 0x000200150e008986 */ /* 0x000fe8000c101916 */
[----:B---3--:R0:W-:Y:S04]  /*0f20*/  @!P0 STG.E desc[UR22][R16.64+0x200], R19 ;  /* 0x0002001310008986 */ /* 0x0081e8000c101916 */
[----:B------:R-:W3:Y:S04]  /*0f30*/  @!P1 LDG.E R10, desc[UR22][R8.64+0x400] ;  /* 0x00040016080a9981 */ /* 0x000ee8000c1e1900 */
[----:B------:R-:W4:Y:S01]  /*0f40*/  @!P1 LDG.E R23, desc[UR22][R12.64+0x400] ;  /* 0x000400160c179981 */ /* 0x000f22000c1e1900 */
[----:B------:R-:W-:-:S05]  /*0f50*/  VIADD R18, R11, 0x200 ;  /* 0x000002000b127836 */ /* 0x000fca0000000000 */
[----:B------:R-:W-:Y:S02]  /*0f60*/  ISETP.GE.AND P0, PT, R18, UR4, PT ;  /* 0x0000000412007c0c */ /* 0x000fe4000bf06270 */
[----:B---3--:R-:W-:-:S05]  /*0f70*/  @!P1 SHF.L.U32 R25, R10, 0x1, RZ ;  /* 0x000000010a199819 */ /* 0x008fca00000006ff */
[----:B------:R-:W-:Y:S04]  /*0f80*/  @!P1 STG.E desc[UR22][R14.64+0x400], R25 ;  /* 0x000400190e009986 */ /* 0x000fe8000c101916 */
[----:B----4-:R1:W-:Y:S04]  /*0f90*/  @!P1 STG.E desc[UR22][R16.64+0x400], R23 ;  /* 0x0004001710009986 */ /* 0x0103e8000c101916 */
[----:B------:R-:W0:Y:S04]  /*0fa0*/  @!P0 LDG.E R10, desc[UR22][R8.64+0x600] ;  /* 0x00060016080a8981 */ /* 0x000e28000c1e1900 */
[----:B--2---:R-:W2:Y:S01]  /*0fb0*/  @!P0 LDG.E R27, desc[UR22][R12.64+0x600] ;  /* 0x000600160c1b8981 */ /* 0x004ea2000c1e1900 */
[----:B------:R-:W-:-:S04]  /*0fc0*/  IADD3 R18, PT, PT, R11, 0x280, RZ ;  /* 0x000002800b127810 */ /* 0x000fc80007ffe0ff */
[----:B------:R-:W-:Y:S01]  /*0fd0*/  ISETP.GE.AND P1, PT, R18, UR4, PT ;  /* 0x0000000412007c0c */ /* 0x000fe2000bf26270 */
[----:B0-----:R-:W-:-:S05]  /*0fe0*/  @!P0 IMAD.SHL.U32 R19, R10, 0x2, RZ ;  /* 0x000000020a138824 */ /* 0x001fca00078e00ff */
[----:B------:R0:W-:Y:S04]  /*0ff0*/  @!P0 STG.E desc[UR22][R14.64+0x600], R19 ;  /* 0x000600130e008986 */ /* 0x0001e8000c101916 */
[----:B--2---:R2:W-:Y:S04]  /*1000*/  @!P0 STG.E desc[UR22][R16.64+0x600], R27 ;  /* 0x0006001b10008986 */ /* 0x0045e8000c101916 */
[----:B------:R-:W1:Y:S04]  /*1010*/  @!P1 LDG.E R10, desc[UR22][R8.64+0x800] ;  /* 0x00080016080a9981 */ /* 0x000e68000c1e1900 */
[----:B------:R-:W3:Y:S01]  /*1020*/  @!P1 LDG.E R21, desc[UR22][R12.64+0x800] ;  /* 0x000800160c159981 */ /* 0x000ee2000c1e1900 */
[----:B------:R-:W-:-:S04]  /*1030*/  IADD3 R18, PT, PT, R11, 0x300, RZ ;  /* 0x000003000b127810 */ /* 0x000fc80007ffe0ff */
[----:B------:R-:W-:Y:S02]  /*1040*/  ISETP.GE.AND P0, PT, R18, UR4, PT ;  /* 0x0000000412007c0c */ /* 0x000fe4000bf06270 */
[----:B-1----:R-:W-:-:S05]  /*1050*/  @!P1 SHF.L.U32 R23, R10, 0x1, RZ ;  /* 0x000000010a179819 */ /* 0x002fca00000006ff */
[----:B------:R2:W-:Y:S04]  /*1060*/  @!P1 STG.E desc[UR22][R14.64+0x800], R23 ;  /* 0x000800170e009986 */ /* 0x0005e8000c101916 */
[----:B---3--:R2:W-:Y:S04]  /*1070*/  @!P1 STG.E desc[UR22][R16.64+0x800], R21 ;  /* 0x0008001510009986 */ /* 0x0085e8000c101916 */
[----:B------:R-:W0:Y:S04]  /*1080*/  @!P0 LDG.E R10, desc[UR22][R8.64+0xa00] ;  /* 0x000a0016080a8981 */ /* 0x000e28000c1e1900 */
[----:B------:R-:W3:Y:S01]  /*1090*/  @!P0 LDG.E R25, desc[UR22][R12.64+0xa00] ;  /* 0x000a00160c198981 */ /* 0x000ee2000c1e1900 */
[----:B------:R-:W-:Y:S01]  /*10a0*/  IADD3 R11, PT, PT, R11, 0x380, RZ ;  /* 0x000003800b0b7810 */ /* 0x000fe20007ffe0ff */
[----:B------:R-:W-:Y:S01]  /*10b0*/  BSSY.RECONVERGENT B0, `(.L_x_30) ;  /* 0x000000d000007945 */ /* 0x000fe20003800200 */
[----:B------:R-:W-:-:S04]  /*10c0*/  IADD3 R6, PT, PT, R6, 0x8, RZ ;  /* 0x0000000806067810 */ /* 0x000fc80007ffe0ff */
[----:B------:R-:W-:Y:S01]  /*10d0*/  ISETP.NE.AND P1, PT, R6, R7, PT ;  /* 0x000000070600720c */ /* 0x000fe20003f25270 */
[----:B0-----:R-:W-:-:S05]  /*10e0*/  @!P0 IMAD.SHL.U32 R19, R10, 0x2, RZ ;  /* 0x000000020a138824 */ /* 0x001fca00078e00ff */
[----:B------:R2:W-:Y:S04]  /*10f0*/  @!P0 STG.E desc[UR22][R14.64+0xa00], R19 ;  /* 0x000a00130e008986 */ /* 0x0005e8000c101916 */
[----:B---3--:R2:W-:Y:S01]  /*1100*/  @!P0 STG.E desc[UR22][R16.64+0xa00], R25 ;  /* 0x000a001910008986 */ /* 0x0085e2000c101916 */
[----:B------:R-:W-:-:S13]  /*1110*/  ISETP.GE.AND P0, PT, R11, UR4, PT ;  /* 0x000000040b007c0c */ /* 0x000fda000bf06270 */
[----:B--2---:R-:W-:Y:S05]  /*1120*/  @P0 BRA `(.L_x_31) ;  /* 0x0000000000140947 */ /* 0x004fea0003800000 */
[----:B------:R-:W2:Y:S04]  /*1130*/  LDG.E R8, desc[UR22][R8.64+0xc00] ;  /* 0x000c001608087981 */ /* 0x000ea8000c1e1900 */
[----:B------:R-:W3:Y:S01]  /*1140*/  LDG.E R13, desc[UR22][R12.64+0xc00] ;  /* 0x000c00160c0d7981 */ /* 0x000ee2000c1e1900 */
[----:B--2---:R-:W-:-:S05]  /*1150*/  IMAD.SHL.U32 R11, R8, 0x2, RZ ;  /* 0x00000002080b7824 */ /* 0x004fca00078e00ff */
[----:B------:R0:W-:Y:S04]  /*1160*/  STG.E desc[UR22][R14.64+0xc00], R11 ;  /* 0x000c000b0e007986 */ /* 0x0001e8000c101916 */
[----:B---3--:R0:W-:Y:S02]  /*1170*/  STG.E desc[UR22][R16.64+0xc00], R13 ;  /* 0x000c000d10007986 */ /* 0x0081e4000c101916 */
.L_x_31:
[----:B------:R-:W-:Y:S05]  /*1180*/  BSYNC.RECONVERGENT B0 ;  /* 0x0000000000007941 */ /* 0x000fea0003800200 */
.L_x_30:
[----:B------:R-:W-:Y:S05]  /*1190*/  @P1 BRA `(.L_x_32) ;  /* 0xfffffff800d81947 */ /* 0x000fea000383ffff */
.L_x_29:
[----:B------:R-:W-:-:S13]  /*11a0*/  ISETP.NE.AND P0, PT, RZ, UR5, PT ;  /* 0x00000005ff007c0c */ /* 0x000fda000bf05270 */
[----:B------:R-:W-:Y:S05]  /*11b0*/  @!P0 EXIT ;  /* 0x000000000000894d */ /* 0x000fea0003800000 */
[----:B------:R-:W0:Y:S01]  /*11c0*/  LDC R6, c[0x0][0x384] ;  /* 0x0000e100ff067b82 */ /* 0x000e220000000800 */
[----:B------:R-:W-:Y:S01]  /*11d0*/  UISETP.GE.U32.AND UP0, UPT, UR5, 0x4, UPT ;  /* 0x000000040500788c */ /* 0x000fe2000bf06070 */
[----:B0-----:R-:W-:-:S04]  /*11e0*/  LOP3.LUT R14, R6, 0x3, RZ, 0xc0, !PT ;  /* 0x00000003060e7812 */ /* 0x001fc800078ec0ff */
[----:B------:R-:W-:-:S04]  /*11f0*/  ISETP.NE.AND P0, PT, R14, RZ, PT ;  /* 0x000000ff0e00720c */ /* 0x000fc80003f05270 */
[----:B------:R-:W-:Y:S09]  /*1200*/  BRA.U !UP0, `(.L_x_33) ;  /* 0x0000000108d07547 */ /* 0x000ff2000b800000 */
[----:B------:R-:W-:-:S04]  /*1210*/  LEA R9, R7, R0, 0x7 ;  /* 0x0000000007097211 */ /* 0x000fc800078e38ff */
[----:B------:R-:W-:-:S13]  /*1220*/  ISETP.GE.AND P2, PT, R9, UR4, PT ;  /* 0x0000000409007c0c */ /* 0x000fda000bf46270 */
[----:B------:R-:W-:-:S04]  /*1230*/  @!P2 IMAD.WIDE R10, R9, 0x4, R2 ;  /* 0x00000004090aa825 */ /* 0x000fc800078e0202 */
[C---:B------:R-:W-:Y:S02]  /*1240*/  @!P2 IMAD.WIDE R16, R9.reuse, 0x4, R4 ;  /* 0x000000040910a825 */ /* 0x040fe400078e0204 */
[----:B------:R-:W2:Y:S04]  /*1250*/  @!P2 LDG.E R10, desc[UR22][R10.64] ;  /* 0x000000160a0aa981 */ /* 0x000ea8000c1e1900 */
[----:B------:R-:W3:Y:S01]  /*1260*/  @!P2 LDG.E R27, desc[UR22][R16.64] ;  /* 0x00000016101ba981 */ /* 0x000ee2000c1e1900 */
[----:B------:R-:W-:Y:S01]  /*1270*/  IADD3 R15, PT, PT, R9, 0x80, RZ ;  /* 0x00000080090f7810 */ /* 0x000fe20007ffe0ff */
[----:B------:R-:W-:Y:S01]  /*1280*/  IMAD.MOV.U32 R12, RZ, RZ, 0x4 ;  /* 0x00000004ff0c7424 */ /* 0x000fe200078e00ff */
[----:B------:R-:W-:Y:S02]  /*1290*/  MOV R18, 0x4 ;  /* 0x0000000400127802 */ /* 0x000fe40000000f00 */
[----:B------:R-:W-:Y:S01]  /*12a0*/  ISETP.GE.AND P1, PT, R15, UR4, PT ;  /* 0x000000040f007c0c */ /* 0x000fe2000bf26270 */
[----:B------:R-:W-:-:S04]  /*12b0*/  @!P2 IMAD.WIDE R12, R9, R12, UR18 ;  /* 0x00000012090cae25 */ /* 0x000fc8000f8e020c */
[----:B------:R-:W-:-:S08]  /*12c0*/  @!P2 IMAD.WIDE R18, R9, R18, UR20 ;  /* 0x000000140912ae25 */ /* 0x000fd0000f8e0212 */
[----:B------:R-:W-:-:S04]  /*12d0*/  @!P1 IMAD.WIDE R20, R15, 0x4, R2 ;  /* 0x000000040f149825 */ /* 0x000fc800078e0202 */
[----:B------:R-:W-:Y:S01]  /*12e0*/  @!P1 IMAD.WIDE R22, R15, 0x4, R4 ;  /* 0x000000040f169825 */ /* 0x000fe200078e0204 */
[----:B--2---:R-:W-:-:S05]  /*12f0*/  @!P2 SHF.L.U32 R25, R10, 0x1, RZ ;  /* 0x000000010a19a819 */ /* 0x004fca00000006ff */
[----:B------:R0:W-:Y:S04]  /*1300*/  @!P2 STG.E desc[UR22][R12.64], R25 ;  /* 0x000000190c00a986 */ /* 0x0001e8000c101916 */
[----:B---3--:R1:W-:Y:S04]  /*1310*/  @!P2 STG.E desc[UR22][R18.64], R27 ;  /* 0x0000001b1200a986 */ /* 0x0083e8000c101916 */
[----:B------:R-:W2:Y:S04]  /*1320*/  @!P1 LDG.E R20, desc[UR22][R20.64] ;  /* 0x0000001614149981 */ /* 0x000ea8000c1e1900 */
[----:B------:R-:W3:Y:S01]  /*1330*/  @!P1 LDG.E R23, desc[UR22][R22.64] ;  /* 0x0000001616179981 */ /* 0x000ee2000c1e1900 */
[----:B------:R-:W-:-:S02]  /*1340*/  VIADD R17, R9, 0x100 ;  /* 0x0000010009117836 */ /* 0x000fc40000000000 */
[----:B------:R-:W-:Y:S01]  /*1350*/  HFMA2 R10, -RZ, RZ, 0, 2.384185791015625e-07 ;  /* 0x00000004ff0a7431 */ /* 0x000fe200000001ff */
[----:B------:R-:W-:Y:S02]  /*1360*/  MOV R24, 0x4 ;  /* 0x0000000400187802 */ /* 0x000fe40000000f00 */
[----:B------:R-:W-:-:S03]  /*1370*/  ISETP.GE.AND P2, PT, R17, UR4, PT ;  /* 0x0000000411007c0c */ /* 0x000fc6000bf46270 */
[----:B0-----:R-:W-:-:S04]  /*1380*/  @!P1 IMAD.WIDE R24, R15, R24, UR20 ;  /* 0x000000140f189e25 */ /* 0x001fc8000f8e0218 */
[----:B------:R-:W-:-:S06]  /*1390*/  @!P1 IMAD.WIDE R10, R15, R10, UR18 ;  /* 0x000000120f0a9e25 */ /* 0x000fcc000f8e020a */
[----:B-1----:R-:W-:-:S04]  /*13a0*/  @!P2 IMAD.WIDE R18, R17, 0x4, R2 ;  /* 0x000000041112a825 */ /* 0x002fc800078e0202 */
[----:B--2---:R-:W-:Y:S02]  /*13b0*/  @!P1 IMAD.SHL.U32 R29, R20, 0x2, RZ ;  /* 0x00000002141d9824 */ /* 0x004fe400078e00ff */
[----:B------:R-:W-:-:S03]  /*13c0*/  @!P2 IMAD.WIDE R20, R17, 0x4, R4 ;  /* 0x000000041114a825 */ /* 0x000fc600078e0204 */
[----:B------:R0:W-:Y:S04]  /*13d0*/  @!P1 STG.E desc[UR22][R10.64], R29 ;  /* 0x0000001d0a009986 */ /* 0x0001e8000c101916 */
[----:B---3--:R1:W-:Y:S04]  /*13e0*/  @!P1 STG.E desc[UR22][R24.64], R23 ;  /* 0x0000001718009986 */ /* 0x0083e8000c101916 */
[----:B------:R-:W2:Y:S04]  /*13f0*/  @!P2 LDG.E R18, desc[UR22][R18.64] ;  /* 0x000000161212a981 */ /* 0x000ea8000c1e1900 */
[----:B------:R-:W3:Y:S01]  /*1400*/  @!P2 LDG.E R15, desc[UR22][R20.64] ;  /* 0x00000016140fa981 */ /* 0x000ee2000c1e1900 */
[----:B------:R-:W-:Y:S01]  /*1410*/  IADD3 R13, PT, PT, R9, 0x180, RZ ;  /* 0x00000180090d7810 */ /* 0x000fe20007ffe0ff */
[----:B------:R-:W-:-:S02]  /*1420*/  HFMA2 R8, -RZ, RZ, 0, 2.384185791015625e-07 ;  /* 0x00000004ff087431 */ /* 0x000fc400000001ff */
[----:B------:R-:W-:Y:S01]  /*1430*/  IMAD.MOV.U32 R12, RZ, RZ, 0x4 ;  /* 0x00000004ff0c7424 */ /* 0x000fe200078e00ff */
[----:B------:R-:W-:-:S03]  /*1440*/  ISETP.GE.AND P1, PT, R13, UR4, PT ;  /* 0x000000040d007c0c */ /* 0x000fc6000bf26270 */
[----:B0-----:R-:W-:-:S04]  /*1450*/  @!P2 IMAD.WIDE R10, R17, R12, UR20 ;  /* 0x00000014110aae25 */ /* 0x001fc8000f8e020c */
[----:B------:R-:W-:-:S06]  /*1460*/  @!P2 IMAD.WIDE R8, R17, R8, UR18 ;  /* 0x000000121108ae25 */ /* 0x000fcc000f8e0208 */
[----:B------:R-:W-:Y:S01]  /*1470*/  @!P1 IMAD.WIDE R16, R13, 0x4, R2 ;  /* 0x000000040d109825 */ /* 0x000fe200078e0202 */
[----:B--2---:R-:W-:-:S03]  /*1480*/  @!P2 SHF.L.U32 R27, R18, 0x1, RZ ;  /* 0x00000001121ba819 */ /* 0x004fc600000006ff */
[----:B------:R-:W-:Y:S02]  /*1490*/  @!P1 IMAD.WIDE R18, R13, 0x4, R4 ;  /* 0x000000040d129825 */ /* 0x000fe400078e0204 */
[----:B------:R0:W-:Y:S04]  /*14a0*/  @!P2 STG.E desc[UR22][R8.64], R27 ;  /* 0x0000001b0800a986 */ /* 0x0001e8000c101916 */
[----:B---3--:R0:W-:Y:S04]  /*14b0*/  @!P2 STG.E desc[UR22][R10.64], R15 ;  /* 0x0000000f0a00a986 */ /* 0x0081e8000c101916 */
[----:B------:R-:W1:Y:S04]  /*14c0*/  @!P1 LDG.E R16, desc[UR22][R16.64] ;  /* 0x0000001610109981 */ /* 0x000e68000c1e1900 */
[----:B------:R-:W2:Y:S01]  /*14d0*/  @!P1 LDG.E R19, desc[UR22][R18.64] ;  /* 0x0000001612139981 */ /* 0x000ea2000c1e1900 */
[----:B------:R-:W-:-:S02]  /*14e0*/  MOV R20, 0x4 ;  /* 0x0000000400147802 */ /* 0x000fc40000000f00 */
[----:B------:R-:W-:-:S03]  /*14f0*/  IADD3 R7, PT, PT, R7, 0x4, RZ ;  /* 0x0000000407077810 */ /* 0x000fc60007ffe0ff */
[----:B------:R-:W-:-:S04]  /*1500*/  @!P1 IMAD.WIDE R20, R13, R20, UR18 ;  /* 0x000000120d149e25 */ /* 0x000fc8000f8e0214 */
[----:B------:R-:W-:-:S04]  /*1510*/  @!P1 IMAD.WIDE R12, R13, R12, UR20 ;  /* 0x000000140d0c9e25 */ /* 0x000fc8000f8e020c */
[----:B-1----:R-:W-:-:S05]  /*1520*/  @!P1 IMAD.SHL.U32 R23, R16, 0x2, RZ ;  /* 0x0000000210179824 */ /* 0x002fca00078e00ff */
[----:B------:R0:W-:Y:S04]  /*1530*/  @!P1 STG.E desc[UR22][R20.64], R23 ;  /* 0x0000001714009986 */ /* 0x0001e8000c101916 */
[----:B--2---:R0:W-:Y:S02]  /*1540*/  @!P1 STG.E desc[UR22][R12.64], R19 ;  /* 0x000000130c009986 */ /* 0x0041e4000c101916 */
.L_x_33:
[----:B------:R-:W-:Y:S05]  /*1550*/  @!P0 EXIT ;  /* 0x000000000000894d */ /* 0x000fea0003800000 */
[----:B------:R-:W-:Y:S02]  /*1560*/  ISETP.NE.AND P1, PT, R14, 0x1, PT ;  /* 0x000000010e00780c */ /* 0x000fe40003f25270 */
[----:B------:R-:W-:-:S04]  /*1570*/  LOP3.LUT R6, R6, 0x1, RZ, 0xc0, !PT ;  /* 0x0000000106067812 */ /* 0x000fc800078ec0ff */
[----:B------:R-:W-:-:S07]  /*1580*/  ISETP.NE.U32.AND P0, PT, R6, 0x1, PT ;  /* 0x000000010600780c */ /* 0x000fce0003f05070 */
[----:B------:R-:W-:Y:S06]  /*1590*/  @!P1 BRA `(.L_x_34) ;  /* 0x00000000006c9947 */ /* 0x000fec0003800000 */
[----:B0-----:R-:W-:-:S04]  /*15a0*/  LEA R15, R7, R0, 0x7 ;  /* 0x00000000070f7211 */ /* 0x001fc800078e38ff */
[----:B------:R-:W-:-:S13]  /*15b0*/  ISETP.GE.AND P1, PT, R15, UR4, PT ;  /* 0x000000040f007c0c */ /* 0x000fda000bf26270 */
[----:B------:R-:W-:-:S04]  /*15c0*/  @!P1 IMAD.WIDE R8, R15, 0x4, R2 ;  /* 0x000000040f089825 */ /* 0x000fc800078e0202 */
[C---:B------:R-:W-:Y:S02]  /*15d0*/  @!P1 IMAD.WIDE R10, R15.reuse, 0x4, R4 ;  /* 0x000000040f0a9825 */ /* 0x040fe400078e0204 */
[----:B------:R-:W2:Y:S04]  /*15e0*/  @!P1 LDG.E R8, desc[UR22][R8.64] ;  /* 0x0000001608089981 */ /* 0x000ea8000c1e1900 */
[----:B------:R-:W3:Y:S01]  /*15f0*/  @!P1 LDG.E R21, desc[UR22][R10.64] ;  /* 0x000000160a159981 */ /* 0x000ee2000c1e1900 */
[----:B------:R-:W-:Y:S02]  /*1600*/  VIADD R19, R15, 0x80 ;  /* 0x000000800f137836 */ /* 0x000fe40000000000 */
[----:B------:R-:W-:Y:S01]  /*1610*/  HFMA2 R12, -RZ, RZ, 0, 2.384185791015625e-07 ;  /* 0x00000004ff0c7431 */ /* 0x000fe200000001ff */
[----:B------:R-:W-:-:S02]  /*1620*/  MOV R14, 0x4 ;  /* 0x00000004000e7802 */ /* 0x000fc40000000f00 */
[----:B------:R-:W-:Y:S02]  /*1630*/  ISETP.GE.AND P2, PT, R19, UR4, PT ;  /* 0x0000000413007c0c */ /* 0x000fe4000bf46270 */
[----:B------:R-:W-:-:S04]  /*1640*/  @!P1 IMAD.WIDE R12, R15, R12, UR18 ;  /* 0x000000120f0c9e25 */ /* 0x000fc8000f8e020c */
[----:B------:R-:W-:-:S07]  /*1650*/  @!P1 IMAD.WIDE R14, R15, R14, UR20 ;  /* 0x000000140f0e9e25 */ /* 0x000fce000f8e020e */
[----:B------:R-:W-:-:S04]  /*1660*/  @!P2 IMAD.WIDE R16, R19, 0x4, R2 ;  /* 0x000000041310a825 */ /* 0x000fc800078e0202 */
[----:B--2---:R-:W-:Y:S02]  /*1670*/  @!P1 IMAD.SHL.U32 R23, R8, 0x2, RZ ;  /* 0x0000000208179824 */ /* 0x004fe400078e00ff */
[----:B------:R-:W-:-:S03]  /*1680*/  @!P2 IMAD.WIDE R8, R19, 0x4, R4 ;  /* 0x000000041308a825 */ /* 0x000fc600078e0204 */
[----:B------:R1:W-:Y:S04]  /*1690*/  @!P1 STG.E desc[UR22][R12.64], R23 ;  /* 0x000000170c009986 */ /* 0x0003e8000c101916 */
[----:B---3--:R1:W-:Y:S04]  /*16a0*/  @!P1 STG.E desc[UR22][R14.64], R21 ;  /* 0x000000150e009986 */ /* 0x0083e8000c101916 */
[----:B------:R-:W2:Y:S04]  /*16b0*/  @!P2 LDG.E R16, desc[UR22][R16.64] ;  /* 0x000000161010a981 */ /* 0x000ea8000c1e1900 */
[----:B------:R-:W3:Y:S01]  /*16c0*/  @!P2 LDG.E R9, desc[UR22][R8.64] ;  /* 0x000000160809a981 */ /* 0x000ee2000c1e1900 */
[----:B------:R-:W-:Y:S01]  /*16d0*/  HFMA2 R10, -RZ, RZ, 0, 2.384185791015625e-07 ;  /* 0x00000004ff0a7431 */ /* 0x000fe200000001ff */
[----:B------:R-:W-:-:S02]  /*16e0*/  MOV R18, 0x4 ;  /* 0x0000000400127802 */ /* 0x000fc40000000f00 */
[----:B------:R-:W-:Y:S02]  /*16f0*/  IADD3 R7, PT, PT, R7, 0x2, RZ ;  /* 0x0000000207077810 */ /* 0x000fe40007ffe0ff */
[----:B------:R-:W-:-:S04]  /*1700*/  @!P2 IMAD.WIDE R10, R19, R10, UR18 ;  /* 0x00000012130aae25 */ /* 0x000fc8000f8e020a */
[----:B------:R-:W-:-:S04]  /*1710*/  @!P2 IMAD.WIDE R18, R19, R18, UR20 ;  /* 0x000000141312ae25 */ /* 0x000fc8000f8e0212 */
[----:B--2---:R-:W-:-:S05]  /*1720*/  @!P2 IMAD.SHL.U32 R25, R16, 0x2, RZ ;  /* 0x000000021019a824 */ /* 0x004fca00078e00ff */
[----:B------:R1:W-:Y:S04]  /*1730*/  @!P2 STG.E desc[UR22][R10.64], R25 ;  /* 0x000000190a00a986 */ /* 0x0003e8000c101916 */
[----:B---3--:R1:W-:Y:S02]  /*1740*/  @!P2 STG.E desc[UR22][R18.64], R9 ;  /* 0x000000091200a986 */ /* 0x0083e4000c101916 */
.L_x_34:
[----:B------:R-:W-:Y:S05]  /*1750*/  @P0 EXIT ;  /* 0x000000000000094d */ /* 0x000fea0003800000 */
[----:B01----:R-:W-:-:S04]  /*1760*/  LEA R9, R7, R0, 0x7 ;  /* 0x0000000007097211 */ /* 0x003fc800078e38ff */
[----:B------:R-:W-:-:S13]  /*1770*/  ISETP.GE.AND P0, PT, R9, UR4, PT ;  /* 0x0000000409007c0c */ /* 0x000fda000bf06270 */
[----:B------:R-:W-:Y:S05]  /*1780*/  @P0 EXIT ;  /* 0x000000000000094d */ /* 0x000fea0003800000 */
[----:B------:R-:W-:-:S04]  /*1790*/  IMAD.WIDE R2, R9, 0x4, R2 ;  /* 0x0000000409027825 */ /* 0x000fc800078e0202 */
[----:B------:R-:W-:Y:S02]  /*17a0*/  IMAD.WIDE R4, R9, 0x4, R4 ;  /* 0x0000000409047825 */ /* 0x000fe400078e0204 */
[----:B------:R-:W2:Y:S04]  /*17b0*/  LDG.E R2, desc[UR22][R2.64] ;  /* 0x0000001602027981 */ /* 0x000ea8000c1e1900 */
[----:B------:R-:W3:Y:S01]  /*17c0*/  LDG.E R5, desc[UR22][R4.64] ;  /* 0x0000001604057981 */ /* 0x000ee2000c1e1900 */
[----:B------:R-:W-:Y:S02]  /*17d0*/  HFMA2 R8, -RZ, RZ, 0, 2.384185791015625e-07 ;  /* 0x00000004ff087431 */ /* 0x000fe400000001ff */
[----:B------:R-:W-:-:S04]  /*17e0*/  IMAD.MOV.U32 R6, RZ, RZ, 0x4 ;  /* 0x00000004ff067424 */ /* 0x000fc800078e00ff */
[----:B------:R-:W-:-:S04]  /*17f0*/  IMAD.WIDE R6, R9, R6, UR18 ;  /* 0x0000001209067e25 */ /* 0x000fc8000f8e0206 */
[----:B------:R-:W-:Y:S01]  /*1800*/  IMAD.WIDE R8, R9, R8, UR20 ;  /* 0x0000001409087e25 */ /* 0x000fe2000f8e0208 */
[----:B--2---:R-:W-:-:S05]  /*1810*/  SHF.L.U32 R11, R2, 0x1, RZ ;  /* 0x00000001020b7819 */ /* 0x004fca00000006ff */
[----:B------:R-:W-:Y:S04]  /*1820*/  STG.E desc[UR22][R6.64], R11 ;  /* 0x0000000b06007986 */ /* 0x000fe8000c101916 */
[----:B---3--:R-:W-:Y:S01]  /*1830*/  STG.E desc[UR22][R8.64], R5 ;  /* 0x0000000508007986 */ /* 0x008fe2000c101916 */
[----:B------:R-:W-:Y:S05]  /*1840*/  EXIT ;  /* 0x000000000000794d */ /* 0x000fea0003800000 */
.L_x_35:
        /* <DEDUP_REMOVED lines=11> */
.L_x_38:


//--------------------- .text._ZN3cub18CUB_300001_SM_10006detail11EmptyKernelIvEEvv --------------------------
	.section	.text._ZN3cub18CUB_300001_SM_10006detail11EmptyKernelIvEEvv,"ax",@progbits
	.align	128
        .global         _ZN3cub18CUB_300001_SM_10006detail11EmptyKernelIvEEvv
        .type           _ZN3cub18CUB_300001_SM_10006detail11EmptyKernelIvEEvv,@function
        .size           _ZN3cub18CUB_300001_SM_10006detail11EmptyKernelIvEEvv,(.L_x_39 - _ZN3cub18CUB_300001_SM_10006detail11EmptyKernelIvEEvv)
        .other          _ZN3cub18CUB_300001_SM_10006detail11EmptyKernelIvEEvv,@"STO_CUDA_ENTRY STV_DEFAULT"
_ZN3cub18CUB_300001_SM_10006detail11EmptyKernelIvEEvv:
.text._ZN3cub18CUB_300001_SM_10006detail11EmptyKernelIvEEvv:
[----:B------:R-:W-:Y:S01]  /*0000*/  LDC R1, c[0x0][0x37c] ;  /* 0x0000df00ff017b82 */ /* 0x000fe20000000800 */
[----:B------:R-:W-:Y:S05]  /*0010*/  EXIT ;  /* 0x000000000000794d */ /* 0x000fea0003800000 */
.L_x_36:
        /* <DEDUP_REMOVED lines=14> */
.L_x_39:


//--------------------- .nv.shared.reserved.0     --------------------------
	.section	.nv.shared.reserved.0,"aw",@nobits
	.weak		__nv_reservedSMEM_offset_0_alias
	.size		__nv_reservedSMEM_offset_0_alias, 0, 64
	.other		__nv_reservedSMEM_offset_0_alias,@"STO_CUDA_RESERVED_SHARED STV_DEFAULT"
__nv_reservedSMEM_offset_0_alias:
	.zero		0
	.zero		64


//--------------------- .nv.global                --------------------------
	.section	.nv.global,"aw",@nobits
.nv.global:
	.type		_ZN30_INTERNAL_04690cca_4_k_cu_main6thrust24THRUST_300001_SM_1000_NS3seqE,@object
	.size		_ZN30_INTERNAL_04690cca_4_k_cu_main6thrust24THRUST_300001_SM_1000_NS3seqE,(_ZN30_INTERNAL_04690cca_4_k_cu_main4cuda3std3__48in_placeE - _ZN30_INTERNAL_04690cca_4_k_cu_main6thrust24THRUST_300001_SM_1000_NS3seqE)
_ZN30_INTERNAL_04690cca_4_k_cu_main6thrust24THRUST_300001_SM_1000_NS3seqE:
	.zero		1
	.type		_ZN30_INTERNAL_04690cca_4_k_cu_main4cuda3std3__48in_placeE,@object
	.size		_ZN30_INTERNAL_04690cca_4_k_cu_main4cuda3std3__48in_placeE,(_ZN30_INTERNAL_04690cca_4_k_cu_main4cuda3std6ranges3__45__cpo4sizeE - _ZN30_INTERNAL_04690cca_4_k_cu_main4cuda3std3__48in_placeE)
_ZN30_INTERNAL_04690cca_4_k_cu_main4cuda3std3__48in_placeE:
	.zero		1
	.type		_ZN30_INTERNAL_04690cca_4_k_cu_main4cuda3std6ranges3__45__cpo4sizeE,@object
	.size		_ZN30_INTERNAL_04690cca_4_k_cu_main4cuda3std6ranges3__45__cpo4sizeE,(_ZN30_INTERNAL_04690cca_4_k_cu_main6thrust24THRUST_300001_SM_1000_NS12placeholders2_3E - _ZN30_INTERNAL_04690cca_4_k_cu_main4cuda3std6ranges3__45__cpo4sizeE)
_ZN30_INTERNAL_04690cca_4_k_cu_main4cuda3std6ranges3__45__cpo4sizeE:
	.zero		1
	.type		_ZN30_INTERNAL_04690cca_4_k_cu_main6thrust24THRUST_300001_SM_1000_NS12placeholders2_3E,@object
	.size		_ZN30_INTERNAL_04690cca_4_k_cu_main6thrust24THRUST_300001_SM_1000_NS12placeholders2_3E,(_ZN30_INTERNAL_04690cca_4_k_cu_main4cuda3std3__45__cpo6cbeginE - _ZN30_INTERNAL_04690cca_4_k_cu_main6thrust24THRUST_300001_SM_1000_NS12placeholders2_3E)
_ZN30_INTERNAL_04690cca_4_k_cu_main6thrust24THRUST_300001_SM_1000_NS12placeholders2_3E:
	.zero		1
	.type		_ZN30_INTERNAL_04690cca_4_k_cu_main4cuda3std3__45__cpo6cbeginE,@object
	.size		_ZN30_INTERNAL_04690cca_4_k_cu_main4cuda3std3__45__cpo6cbeginE,(_ZN30_INTERNAL_04690cca_4_k_cu_main4cuda3std6ranges3__45__cpo6cbeginE - _ZN30_INTERNAL_04690cca_4_k_cu_main4cuda3std3__45__cpo6cbeginE)
_ZN30_INTERNAL_04690cca_4_k_cu_main4cuda3std3__45__cpo6cbeginE:
	.zero		1
	.type		_ZN30_INTERNAL_04690cca_4_k_cu_main4cuda3std6ranges3__45__cpo6cbeginE,@object
	.size		_ZN30_INTERNAL_04690cca_4_k_cu_main4cuda3std6ranges3__45__cpo6cbeginE,(_ZN30_INTERNAL_04690cca_4_k_cu_main6thrust24THRUST_300001_SM_1000_NS12placeholders2_7E - _ZN30_INTERNAL_04690cca_4_k_cu_main4cuda3std6ranges3__45__cpo6cbeginE)
_ZN30_INTERNAL_04690cca_4_k_cu_main4cuda3std6ranges3__45__cpo6cbeginE:
	.zero		1
	.type		_ZN30_INTERNAL_04690cca_4_k_cu_main6thrust24THRUST_300001_SM_1000_NS12placeholders2_7E,@object
	.size		_ZN30_INTERNAL_04690cca_4_k_cu_main6thrust24THRUST_300001_SM_1000_NS12placeholders2_7E,(_ZN30_INTERNAL_04690cca_4_k_cu_main4cuda3std3__45__cpo7crbeginE - _ZN30_INTERNAL_04690cca_4_k_cu_main6thrust24THRUST_300001_SM_1000_NS12placeholders2_7E)
_ZN30_INTERNAL_04690cca_4_k_cu_main6thrust24THRUST_300001_SM_1000_NS12placeholders2_7E:
	.zero		1
	.type		_ZN30_INTERNAL_04690cca_4_k_cu_main4cuda3std3__45__cpo7crbeginE,@object
	.size		_ZN30_INTERNAL_04690cca_4_k_cu_main4cuda3std3__45__cpo7crbeginE,(_ZN30_INTERNAL_04690cca_4_k_cu_main4cuda3std6ranges3__45__cpo4nextE - _ZN30_INTERNAL_04690cca_4_k_cu_main4cuda3std3__45__cpo7crbeginE)
_ZN30_INTERNAL_04690cca_4_k_cu_main4cuda3std3__45__cpo7crbeginE:
	.zero		1
	.type		_ZN30_INTERNAL_04690cca_4_k_cu_main4cuda3std6ranges3__45__cpo4nextE,@object
	.size		_ZN30_INTERNAL_04690cca_4_k_cu_main4cuda3std6ranges3__45__cpo4nextE,(_ZN30_INTERNAL_04690cca_4_k_cu_main4cuda3std6ranges3__45__cpo4swapE - _ZN30_INTERNAL_04690cca_4_k_cu_main4cuda3std6ranges3__45__cpo4nextE)
_ZN30_INTERNAL_04690cca_4_k_cu_main4cuda3std6ranges3__45__cpo4nextE:
	.zero		1
	.type		_ZN30_INTERNAL_04690cca_4_k_cu_main4cuda3std6ranges3__45__cpo4swapE,@object
	.size		_ZN30_INTERNAL_04690cca_4_k_cu_main4cuda3std6ranges3__45__cpo4swapE,(_ZN30_INTERNAL_04690cca_4_k_cu_main6thrust24THRUST_300001_SM_1000_NS8cuda_cub10par_nosyncE - _ZN30_INTERNAL_04690cca_4_k_cu_main4cuda3std6ranges3__45__cpo4swapE)
_ZN30_INTERNAL_04690cca_4_k_cu_main4cuda3std6ranges3__45__cpo4swapE:
	.zero		1
	.type		_ZN30_INTERNAL_04690cca_4_k_cu_main6thrust24THRUST_300001_SM_1000_NS8cuda_cub10par_nosyncE,@object
	.size		_ZN30_INTERNAL_04690cca_4_k_cu_main6thrust24THRUST_300001_SM_1000_NS8cuda_cub10par_nosyncE,(_ZN30_INTERNAL_04690cca_4_k_cu_main6thrust24THRUST_300001_SM_1000_NS12placeholders2_9E - _ZN30_INTERNAL_04690cca_4_k_cu_main6thrust24THRUST_300001_SM_1000_NS8cuda_cub10par_nosyncE)
_ZN30_INTERNAL_04690cca_4_k_cu_main6thrust24THRUST_300001_SM_1000_NS8cuda_cub10par_nosyncE:
	.zero		1
	.type		_ZN30_INTERNAL_04690cca_4_k_cu_main6thrust24THRUST_300001_SM_1000_NS12placeholders2_9E,@object
	.size		_ZN30_INTERNAL_04690cca_4_k_cu_main6thrust24THRUST_300001_SM_1000_NS12placeholders2_9E,(_ZN30_INTERNAL_04690cca_4_k_cu_main4cuda3std3__432_GLOBAL__N__04690cca_4_k_cu_main6ignoreE - _ZN30_INTERNAL_04690cca_4_k_cu_main6thrust24THRUST_300001_SM_1000_NS12placeholders2_9E)
_ZN30_INTERNAL_04690cca_4_k_cu_main6thrust24THRUST_300001_SM_1000_NS12placeholders2_9E:
	.zero		1
	.type		_ZN30_INTERNAL_04690cca_4_k_cu_main4cuda3std3__432_GLOBAL__N__04690cca_4_k_cu_main6ignoreE,@object
	.size		_ZN30_INTERNAL_04690cca_4_k_cu_main4cuda3std3__432_GLOBAL__N__04690cca_4_k_cu_main6ignoreE,(_ZN30_INTERNAL_04690cca_4_k_cu_main4cuda3std6ranges3__45__cpo4dataE - _ZN30_INTERNAL_04690cca_4_k_cu_main4cuda3std3__432_GLOBAL__N__04690cca_4_k_cu_main6ignoreE)
_ZN30_INTERNAL_04690cca_4_k_cu_main4cuda3std3__432_GLOBAL__N__04690cca_4_k_cu_main6ignoreE:
	.zero		1
	.type		_ZN30_INTERNAL_04690cca_4_k_cu_main4cuda3std6ranges3__45__cpo4dataE,@object
	.size		_ZN30_INTERNAL_04690cca_4_k_cu_main4cuda3std6ranges3__45__cpo4dataE,(_ZN30_INTERNAL_04690cca_4_k_cu_main6thrust24THRUST_300001_SM_1000_NS12placeholders2_1E - _ZN30_INTERNAL_04690cca_4_k_cu_main4cuda3std6ranges3__45__cpo4dataE)
_ZN30_INTERNAL_04690cca_4_k_cu_main4cuda3std6ranges3__45__cpo4dataE:
	.zero		1
	.type		_ZN30_INTERNAL_04690cca_4_k_cu_main6thrust24THRUST_300001_SM_1000_NS12placeholders2_1E,@object
	.size		_ZN30_INTERNAL_04690cca_4_k_cu_main6thrust24THRUST_300001_SM_1000_NS12placeholders2_1E,(_ZN30_INTERNAL_04690cca_4_k_cu_main4cuda3std3__45__cpo5beginE - _ZN30_INTERNAL_04690cca_4_k_cu_main6thrust24THRUST_300001_SM_1000_NS12placeholders2_1E)
_ZN30_INTERNAL_04690cca_4_k_cu_main6thrust24THRUST_300001_SM_1000_NS12placeholders2_1E:
	.zero		1
	.type		_ZN30_INTERNAL_04690cca_4_k_cu_main4cuda3std3__45__cpo5beginE,@object
	.size		_ZN30_INTERNAL_04690cca_4_k_cu_main4cuda3std3__45__cpo5beginE,(_ZN30_INTERNAL_04690cca_4_k_cu_main4cuda3std6ranges3__45__cpo5beginE - _ZN30_INTERNAL_04690cca_4_k_cu_main4cuda3std3__45__cpo5beginE)
_ZN30_INTERNAL_04690cca_4_k_cu_main4cuda3std3__45__cpo5beginE:
	.zero		1
	.type		_ZN30_INTERNAL_04690cca_4_k_cu_main4cuda3std6ranges3__45__cpo5beginE,@object
	.size		_ZN30_INTERNAL_04690cca_4_k_cu_main4cuda3std6ranges3__45__cpo5beginE,(_ZN30_INTERNAL_04690cca_4_k_cu_main6thrust24THRUST_300001_SM_1000_NS12placeholders2_5E - _ZN30_INTERNAL_04690cca_4_k_cu_main4cuda3std6ranges3__45__cpo5beginE)
_ZN30_INTERNAL_04690cca_4_k_cu_main4cuda3std6ranges3__45__cpo5beginE:
	.zero		1
	.type		_ZN30_INTERNAL_04690cca_4_k_cu_main6thrust24THRUST_300001_SM_1000_NS12placeholders2_5E,@object
	.size		_ZN30_INTERNAL_04690cca_4_k_cu_main6thrust24THRUST_300001_SM_1000_NS12placeholders2_5E,(_ZN30_INTERNAL_04690cca_4_k_cu_main4cuda3std3__45__cpo6rbeginE - _ZN30_INTERNAL_04690cca_4_k_cu_main6thrust24THRUST_300001_SM_1000_NS12placeholders2_5E)
_ZN30_INTERNAL_04690cca_4_k_cu_main6thrust24THRUST_300001_SM_1000_NS12placeholders2_5E:
	.zero		1
	.type		_ZN30_INTERNAL_04690cca_4_k_cu_main4cuda3std3__45__cpo6rbeginE,@object
	.size		_ZN30_INTERNAL_04690cca_4_k_cu_main4cuda3std3__45__cpo6rbeginE,(_ZN30_INTERNAL_04690cca_4_k_cu_main4cuda3std6ranges3__45__cpo7advanceE - _ZN30_INTERNAL_04690cca_4_k_cu_main4cuda3std3__45__cpo6rbeginE)
_ZN30_INTERNAL_04690cca_4_k_cu_main4cuda3std3__45__cpo6rbeginE:
	.zero		1
	.type		_ZN30_INTERNAL_04690cca_4_k_cu_main4cuda3std6ranges3__45__cpo7advanceE,@object
	.size		_ZN30_INTERNAL_04690cca_4_k_cu_main4cuda3std6ranges3__45__cpo7advanceE,(_ZN30_INTERNAL_04690cca_4_k_cu_main4cuda3std3__47nulloptE - _ZN30_INTERNAL_04690cca_4_k_cu_main4cuda3std6ranges3__45__cpo7advanceE)
_ZN30_INTERNAL_04690cca_4_k_cu_main4cuda3std6ranges3__45__cpo7advanceE:
	.zero		1
	.type		_ZN30_INTERNAL_04690cca_4_k_cu_main4cuda3std3__47nulloptE,@object
	.size		_ZN30_INTERNAL_04690cca_4_k_cu_main4cuda3std3__47nulloptE,(_ZN30_INTERNAL_04690cca_4_k_cu_main4cuda3std6ranges3__45__cpo8distanceE - _ZN30_INTERNAL_04690cca_4_k_cu_main4cuda3std3__47nulloptE)
_ZN30_INTERNAL_04690cca_4_k_cu_main4cuda3std3__47nulloptE:
	.zero		1
	.type		_ZN30_INTERNAL_04690cca_4_k_cu_main4cuda3std6ranges3__45__cpo8distanceE,@object
	.size		_ZN30_INTERNAL_04690cca_4_k_cu_main4cuda3std6ranges3__45__cpo8distanceE,(_ZN30_INTERNAL_04690cca_4_k_cu_main6thrust24THRUST_300001_SM_1000_NS12placeholders3_10E - _ZN30_INTERNAL_04690cca_4_k_cu_main4cuda3std6ranges3__45__cpo8distanceE)
_ZN30_INTERNAL_04690cca_4_k_cu_main4cuda3std6ranges3__45__cpo8distanceE:
	.zero		1
	.type		_ZN30_INTERNAL_04690cca_4_k_cu_main6thrust24THRUST_300001_SM_1000_NS12placeholders3_10E,@object
	.size		_ZN30_INTERNAL_04690cca_4_k_cu_main6thrust24THRUST_300001_SM_1000_NS12placeholders3_10E,(_ZN30_INTERNAL_04690cca_4_k_cu_main4cuda3std3__419piecewise_constructE - _ZN30_INTERNAL_04690cca_4_k_cu_main6thrust24THRUST_300001_SM_1000_NS12placeholders3_10E)
_ZN30_INTERNAL_04690cca_4_k_cu_main6thrust24THRUST_300001_SM_1000_NS12placeholders3_10E:
	.zero		1
	.type		_ZN30_INTERNAL_04690cca_4_k_cu_main4cuda3std3__419piecewise_constructE,@object
	.size		_ZN30_INTERNAL_04690cca_4_k_cu_main4cuda3std3__419piecewise_constructE,(_ZN30_INTERNAL_04690cca_4_k_cu_main4cuda3std6ranges3__45__cpo5cdataE - _ZN30_INTERNAL_04690cca_4_k_cu_main4cuda3std3__419piecewise_constructE)
_ZN30_INTERNAL_04690cca_4_k_cu_main4cuda3std3__419piecewise_constructE:
	.zero		1
	.type		_ZN30_INTERNAL_04690cca_4_k_cu_main4cuda3std6ranges3__45__cpo5cdataE,@object
	.size		_ZN30_INTERNAL_04690cca_4_k_cu_main4cuda3std6ranges3__45__cpo5cdataE,(_ZN30_INTERNAL_04690cca_4_k_cu_main6thrust24THRUST_300001_SM_1000_NS12placeholders2_2E - _ZN30_INTERNAL_04690cca_4_k_cu_main4cuda3std6ranges3__45__cpo5cdataE)
_ZN30_INTERNAL_04690cca_4_k_cu_main4cuda3std6ranges3__45__cpo5cdataE:
	.zero		1
	.type		_ZN30_INTERNAL_04690cca_4_k_cu_main6thrust24THRUST_300001_SM_1000_NS12placeholders2_2E,@object
	.size		_ZN30_INTERNAL_04690cca_4_k_cu_main6thrust24THRUST_300001_SM_1000_NS12placeholders2_2E,(_ZN30_INTERNAL_04690cca_4_k_cu_main4cuda3std3__45__cpo3endE - _ZN30_INTERNAL_04690cca_4_k_cu_main6thrust24THRUST_300001_SM_1000_NS12placeholders2_2E)
_ZN30_INTERNAL_04690cca_4_k_cu_main6thrust24THRUST_300001_SM_1000_NS12placeholders2_2E:
	.zero		1
	.type		_ZN30_INTERNAL_04690cca_4_k_cu_main4cuda3std3__45__cpo3endE,@object
	.size		_ZN30_INTERNAL_04690cca_4_k_cu_main4cuda3std3__45__cpo3endE,(_ZN30_INTERNAL_04690cca_4_k_cu_main4cuda3std6ranges3__45__cpo3endE - _ZN30_INTERNAL_04690cca_4_k_cu_main4cuda3std3__45__cpo3endE)
_ZN30_INTERNAL_04690cca_4_k_cu_main4cuda3std3__45__cpo3endE:
	.zero		1
	.type		_ZN30_INTERNAL_04690cca_4_k_cu_main4cuda3std6ranges3__45__cpo3endE,@object
	.size		_ZN30_INTERNAL_04690cca_4_k_cu_main4cuda3std6ranges3__45__cpo3endE,(_ZN30_INTERNAL_04690cca_4_k_cu_main6thrust24THRUST_300001_SM_1000_NS12placeholders2_6E - _ZN30_INTERNAL_04690cca_4_k_cu_main4cuda3std6ranges3__45__cpo3endE)
_ZN30_INTERNAL_04690cca_4_k_cu_main4cuda3std6ranges3__45__cpo3endE:
	.zero		1
	.type		_ZN30_INTERNAL_04690cca_4_k_cu_main6thrust24THRUST_300001_SM_1000_NS12placeholders2_6E,@object
	.size		_ZN30_INTERNAL_04690cca_4_k_cu_main6thrust24THRUST_300001_SM_1000_NS12placeholders2_6E,(_ZN30_INTERNAL_04690cca_4_k_cu_main4cuda3std3__45__cpo4rendE - _ZN30_INTERNAL_04690cca_4_k_cu_main6thrust24THRUST_300001_SM_1000_NS12placeholders2_6E)
_ZN30_INTERNAL_04690cca_4_k_cu_main6thrust24THRUST_300001_SM_1000_NS12placeholders2_6E:
	.zero		1
	.type		_ZN30_INTERNAL_04690cca_4_k_cu_main4cuda3std3__45__cpo4rendE,@object
	.size		_ZN30_INTERNAL_04690cca_4_k_cu_main4cuda3std3__45__cpo4rendE,(_ZN30_INTERNAL_04690cca_4_k_cu_main4cuda3std6ranges3__45__cpo9iter_swapE - _ZN30_INTERNAL_04690cca_4_k_cu_main4cuda3std3__45__cpo4rendE)
_ZN30_INTERNAL_04690cca_4_k_cu_main4cuda3std3__45__cpo4rendE:
	.zero		1
	.type		_ZN30_INTERNAL_04690cca_4_k_cu_main4cuda3std6ranges3__45__cpo9iter_swapE,@object
	.size		_ZN30_INTERNAL_04690cca_4_k_cu_main4cuda3std6ranges3__45__cpo9iter_swapE,(_ZN30_INTERNAL_04690cca_4_k_cu_main4cuda3std3__48unexpectE - _ZN30_INTERNAL_04690cca_4_k_cu_main4cuda3std6ranges3__45__cpo9iter_swapE)
_ZN30_INTERNAL_04690cca_4_k_cu_main4cuda3std6ranges3__45__cpo9iter_swapE:
	.zero		1
	.type		_ZN30_INTERNAL_04690cca_4_k_cu_main4cuda3std3__48unexpectE,@object
	.size		_ZN30_INTERNAL_04690cca_4_k_cu_main4cuda3std3__48unexpectE,(_ZN30_INTERNAL_04690cca_4_k_cu_main6thrust24THRUST_300001_SM_1000_NS8cuda_cub3parE - _ZN30_INTERNAL_04690cca_4_k_cu_main4cuda3std3__48unexpectE)
_ZN30_INTERNAL_04690cca_4_k_cu_main4cuda3std3__48unexpectE:
	.zero		1
	.type		_ZN30_INTERNAL_04690cca_4_k_cu_main6thrust24THRUST_300001_SM_1000_NS8cuda_cub3parE,@object
	.size		_ZN30_INTERNAL_04690cca_4_k_cu_main6thrust24THRUST_300001_SM_1000_NS8cuda_cub3parE,(_ZN30_INTERNAL_04690cca_4_k_cu_main6thrust24THRUST_300001_SM_1000_NS12placeholders2_4E - _ZN30_INTERNAL_04690cca_4_k_cu_main6thrust24THRUST_300001_SM_1000_NS8cuda_cub3parE)
_ZN30_INTERNAL_04690cca_4_k_cu_main6thrust24THRUST_300001_SM_1000_NS8cuda_cub3parE:
	.zero		1
	.type		_ZN30_INTERNAL_04690cca_4_k_cu_main6thrust24THRUST_300001_SM_1000_NS12placeholders2_4E,@object
	.size		_ZN30_INTERNAL_04690cca_4_k_cu_main6thrust24THRUST_300001_SM_1000_NS12placeholders2_4E,(_ZN30_INTERNAL_04690cca_4_k_cu_main4cuda3std3__45__cpo4cendE - _ZN30_INTERNAL_04690cca_4_k_cu_main6thrust24THRUST_300001_SM_1000_NS12placeholders2_4E)
_ZN30_INTERNAL_04690cca_4_k_cu_main6thrust24THRUST_300001_SM_1000_NS12placeholders2_4E:
	.zero		1
	.type		_ZN30_INTERNAL_04690cca_4_k_cu_main4cuda3std3__45__cpo4cendE,@object
	.size		_ZN30_INTERNAL_04690cca_4_k_cu_main4cuda3std3__45__cpo4cendE,(_ZN30_INTERNAL_04690cca_4_k_cu_main4cuda3std6ranges3__45__cpo4cendE - _ZN30_INTERNAL_04690cca_4_k_cu_main4cuda3std3__45__cpo4cendE)
_ZN30_INTERNAL_04690cca_4_k_cu_main4cuda3std3__45__cpo4cendE:
	.zero		1
	.type		_ZN30_INTERNAL_04690cca_4_k_cu_main4cuda3std6ranges3__45__cpo4cendE,@object
	.size		_ZN30_INTERNAL_04690cca_4_k_cu_main4cuda3std6ranges3__45__cpo4cendE,(_ZN30_INTERNAL_04690cca_4_k_cu_main4cuda3std3__420unreachable_sentinelE - _ZN30_INTERNAL_04690cca_4_k_cu_main4cuda3std6ranges3__45__cpo4cendE)
_ZN30_INTERNAL_04690cca_4_k_cu_main4cuda3std6ranges3__45__cpo4cendE:
	.zero		1
	.type		_ZN30_INTERNAL_04690cca_4_k_cu_main4cuda3std3__420unreachable_sentinelE,@object
	.size		_ZN30_INTERNAL_04690cca_4_k_cu_main4cuda3std3__420unreachable_sentinelE,(_ZN30_INTERNAL_04690cca_4_k_cu_main4cuda3std6ranges3__45__cpo5ssizeE - _ZN30_INTERNAL_04690cca_4_k_cu_main4cuda3std3__420unreachable_sentinelE)
_ZN30_INTERNAL_04690cca_4_k_cu_main4cuda3std3__420unreachable_sentinelE:
	.zero		1
	.type		_ZN30_INTERNAL_04690cca_4_k_cu_main4cuda3std6ranges3__45__cpo5ssizeE,@object
	.size		_ZN30_INTERNAL_04690cca_4_k_cu_main4cuda3std6ranges3__45__cpo5ssizeE,(_ZN30_INTERNAL_04690cca_4_k_cu_main6thrust24THRUST_300001_SM_1000_NS12placeholders2_8E - _ZN30_INTERNAL_04690cca_4_k_cu_main4cuda3std6ranges3__45__cpo5ssizeE)
_ZN30_INTERNAL_04690cca_4_k_cu_main4cuda3std6ranges3__45__cpo5ssizeE:
	.zero		1
	.type		_ZN30_INTERNAL_04690cca_4_k_cu_main6thrust24THRUST_300001_SM_1000_NS12placeholders2_8E,@object
	.size		_ZN30_INTERNAL_04690cca_4_k_cu_main6thrust24THRUST_300001_SM_1000_NS12placeholders2_8E,(_ZN30_INTERNAL_04690cca_4_k_cu_main4cuda3std3__45__cpo5crendE - _ZN30_INTERNAL_04690cca_4_k_cu_main6thrust24THRUST_300001_SM_1000_NS12placeholders2_8E)
_ZN30_INTERNAL_04690cca_4_k_cu_main6thrust24THRUST_300001_SM_1000_NS12placeholders2_8E:
	.zero		1
	.type		_ZN30_INTERNAL_04690cca_4_k_cu_main4cuda3std3__45__cpo5crendE,@object
	.size		_ZN30_INTERNAL_04690cca_4_k_cu_main4cuda3std3__45__cpo5crendE,(_ZN30_INTERNAL_04690cca_4_k_cu_main4cuda3std6ranges3__45__cpo4prevE - _ZN30_INTERNAL_04690cca_4_k_cu_main4cuda3std3__45__cpo5crendE)
_ZN30_INTERNAL_04690cca_4_k_cu_main4cuda3std3__45__cpo5crendE:
	.zero		1
	.type		_ZN30_INTERNAL_04690cca_4_k_cu_main4cuda3std6ranges3__45__cpo4prevE,@object
	.size		_ZN30_INTERNAL_04690cca_4_k_cu_main4cuda3std6ranges3__45__cpo4prevE,(_ZN30_INTERNAL_04690cca_4_k_cu_main4cuda3std6ranges3__45__cpo9iter_moveE - _ZN30_INTERNAL_04690cca_4_k_cu_main4cuda3std6ranges3__45__cpo4prevE)
_ZN30_INTERNAL_04690cca_4_k_cu_main4cuda3std6ranges3__45__cpo4prevE:
	.zero		1
	.type		_ZN30_INTERNAL_04690cca_4_k_cu_main4cuda3std6ranges3__45__cpo9iter_moveE,@object
	.size		_ZN30_INTERNAL_04690cca_4_k_cu_main4cuda3std6ranges3__45__cpo9iter_moveE,(_ZN30_INTERNAL_04690cca_4_k_cu_main6thrust24THRUST_300001_SM_1000_NS6system6detail10sequential3seqE - _ZN30_INTERNAL_04690cca_4_k_cu_main4cuda3std6ranges3__45__cpo9iter_moveE)
_ZN30_INTERNAL_04690cca_4_k_cu_main4cuda3std6ranges3__45__cpo9iter_moveE:
	.zero		1
	.type		_ZN30_INTERNAL_04690cca_4_k_cu_main6thrust24THRUST_300001_SM_1000_NS6system6detail10sequential3seqE,@object
	.size		_ZN30_INTERNAL_04690cca_4_k_cu_main6thrust24THRUST_300001_SM_1000_NS6system6detail10sequential3seqE,(.L_31 - _ZN30_INTERNAL_04690cca_4_k_cu_main6thrust24THRUST_300001_SM_1000_NS6system6detail10sequential3seqE)
_ZN30_INTERNAL_04690cca_4_k_cu_main6thrust24THRUST_300001_SM_1000_NS6system6detail10sequential3seqE:
	.zero		1
.L_31:


//--------------------- .nv.constant0._ZN3cub18CUB_300001_SM_10006detail9transform16transform_kernelINS2_10policy_hubILb1EN4cuda3std3__45tupleIJN6thrust24THRUST_300001_SM_1000_NS12zip_iteratorINS8_IJNSA_6detail15normal_iteratorINSA_10device_ptrIiEEEESG_EEEEEEEEE10policy1000El22double_first_componentSI_JSI_EEEvT0_iT1_T2_DpNS2_10kernel_argIT3_EE --------------------------
	.section	.nv.constant0._ZN3cub18CUB_300001_SM_10006detail9transform16transform_kernelINS2_10policy_hubILb1EN4cuda3std3__45tupleIJN6thrust24THRUST_300001_SM_1000_NS12zip_iteratorINS8_IJNSA_6detail15normal_iteratorINSA_10device_ptrIiEEEESG_EEEEEEEEE10policy1000El22double_first_componentSI_JSI_EEEvT0_iT1_T2_DpNS2_10kernel_argIT3_EE,"a",@progbits
	.sectionflags	@""
	.align	4
.nv.constant0._ZN3cub18CUB_300001_SM_10006detail9transform16transform_kernelINS2_10policy_hubILb1EN4cuda3std3__45tupleIJN6thrust24THRUST_300001_SM_1000_NS12zip_iteratorINS8_IJNSA_6detail15normal_iteratorINSA_10device_ptrIiEEEESG_EEEEEEEEE10policy1000El22double_first_componentSI_JSI_EEEvT0_iT1_T2_DpNS2_10kernel_argIT3_EE:
	.zero		944


//--------------------- .nv.constant0._ZN3cub18CUB_300001_SM_10006detail9transform16transform_kernelINS2_10policy_hubILb1EN4cuda3std3__45tupleIJN6thrust24THRUST_300001_SM_1000_NS12zip_iteratorINS8_IJNSA_6detail15normal_iteratorINSA_10device_ptrIiEEEESG_EEEEEEEEE10policy1000Ei22double_first_componentSI_JSI_EEEvT0_iT1_T2_DpNS2_10kernel_argIT3_EE --------------------------
	.section	.nv.constant0._ZN3cub18CUB_300001_SM_10006detail9transform16transform_kernelINS2_10policy_hubILb1EN4cuda3std3__45tupleIJN6thrust24THRUST_300001_SM_1000_NS12zip_iteratorINS8_IJNSA_6detail15normal_iteratorINSA_10device_ptrIiEEEESG_EEEEEEEEE10policy1000Ei22double_first_componentSI_JSI_EEEvT0_iT1_T2_DpNS2_10kernel_argIT3_EE,"a",@progbits
	.sectionflags	@""
	.align	4
.nv.constant0._ZN3cub18CUB_300001_SM_10006detail9transform16transform_kernelINS2_10policy_hubILb1EN4cuda3std3__45tupleIJN6thrust24THRUST_300001_SM_1000_NS12zip_iteratorINS8_IJNSA_6detail15normal_iteratorINSA_10device_ptrIiEEEESG_EEEEEEEEE10policy1000Ei22double_first_componentSI_JSI_EEEvT0_iT1_T2_DpNS2_10kernel_argIT3_EE:
	.zero		944


//--------------------- .nv.constant0._ZN3cub18CUB_300001_SM_10006detail11EmptyKernelIvEEvv --------------------------
	.section	.nv.constant0._ZN3cub18CUB_300001_SM_10006detail11EmptyKernelIvEEvv,"a",@progbits
	.sectionflags	@""
	.align	4
.nv.constant0._ZN3cub18CUB_300001_SM_10006detail11EmptyKernelIvEEvv:
	.zero		896


//--------------------- SYMBOLS --------------------------

	.type		.nv.reservedSmem.offset0,@object
	.size		.nv.reservedSmem.offset0,0x4
